def attn_fwd(
    Q,
    K,
    V,
    Out,
    Lse,
    sm_scale,
    stride_qz,
    stride_qh,
    stride_qm,
    stride_qk,
    stride_kz,
    stride_kh,
    stride_kn,
    stride_kk,
    stride_vz,
    stride_vh,
    stride_vn,
    stride_vk,
    stride_oz,
    stride_oh,
    stride_om,
    stride_ok,
    seqlen_q,
    seqlen_k,
    BLOCK_M: tl.constexpr,
    BLOCK_N: tl.constexpr,
    HEAD_DIM: tl.constexpr,
    CAUSAL: tl.constexpr,
):
    start_m = tl.program_id(0)
    off_hz = tl.program_id(1)
    q_off = off_hz * stride_qh
    k_off = off_hz * stride_kh
    v_off = off_hz * stride_vh
    offs_m = start_m * BLOCK_M + tl.arange(0, BLOCK_M)
    offs_d = tl.arange(0, HEAD_DIM)
    offs_n = tl.arange(0, BLOCK_N)
    q_ptrs = Q + q_off + offs_m[:, None] * stride_qm + offs_d[None, :] * stride_qk
    k_ptrs = K + k_off + offs_d[:, None] * stride_kk + offs_n[None, :] * stride_kn
    v_ptrs = V + v_off + offs_n[:, None] * stride_vn + offs_d[None, :] * stride_vk
    m_i = tl.full([BLOCK_M], float("-inf"), dtype=tl.float32)
    l_i = tl.zeros([BLOCK_M], dtype=tl.float32) + 1.0
    acc = tl.zeros([BLOCK_M, HEAD_DIM], dtype=tl.float32)
    q = tl.load(q_ptrs)
    acc, l_i, m_i = _attn_fwd_inner(
        acc,
        l_i,
        m_i,
        q,
        k_ptrs,
        v_ptrs,
        sm_scale,
        stride_kn,
        stride_vn,
        start_m,
        seqlen_k,
        BLOCK_M,
        BLOCK_N,
        HEAD_DIM,
        CAUSAL,
    )
    acc = acc / l_i[:, None]
    lse = m_i + tl.math.log2(l_i) / 1.4426950408889634
    o_ptrs = (
        Out
        + off_hz * stride_oh
        + offs_m[:, None] * stride_om
        + offs_d[None, :] * stride_ok
    )
    tl.store(o_ptrs, acc.to(Out.dtype.element_ty))
    tl.store(Lse + off_hz * seqlen_q + offs_m, lse)

# config = {"BLOCK_M": 128, "BLOCK_N": 128, "HEAD_DIM": 64, "arch": "sm_90", "causal": true, "dtype": "fp16", "num_stages": 4, "num_warps": 4}
# arch = sm_90


// ===== COMPILED SASS (sm_90a) =====

	.target	sm_90a

	.elftype	@"ET_EXEC"


//--------------------- .note.nv.tkinfo           --------------------------
	.section	.note.nv.tkinfo,"",@"SHT_NOTE"
	.sectionflags	@"SHF_NOTE_NV_TKINFO"
	.tkinfo
        /*0018*/ 	.word	0x00000002
        /*0030*/ 	.string	""
        /*0030*/ 	.string	"ptxas"
        /*0030*/ 	.string	"Cuda compilation tools, release 13.0, V13.0.88"
        /*0030*/ 	.string	"Build cuda_13.0.r13.0/compiler.36424714_0"
        /*0030*/ 	.string	"-v  -suppress-debug-info  -lineinfo  -arch sm_90a "



//--------------------- .note.nv.cuinfo           --------------------------
	.section	.note.nv.cuinfo,"",@"SHT_NOTE"
	.sectionflags	@"SHF_NOTE_NV_CUINFO"
        /*0018*/ 	.short	0x0002
        /*001a*/ 	.short	0x005a
        /*001c*/ 	.short	0x0082
	.zero		2


//--------------------- .nv.info                  --------------------------
	.section	.nv.info,"",@"SHT_CUDA_INFO"
	.align	4


	//----- nvinfo : EIATTR_REGCOUNT
	.align		4
        /*0000*/ 	.byte	0x04, 0x2f
        /*0002*/ 	.short	(.L_2 - .L_1)
	.align		4
.L_1:
        /*0004*/ 	.word	index@(attn_fwd)
        /*0008*/ 	.word	0x000000ff


	//----- nvinfo : EIATTR_FRAME_SIZE
	.align		4
.L_2:
        /*000c*/ 	.byte	0x04, 0x11
        /*000e*/ 	.short	(.L_4 - .L_3)
	.align		4
.L_3:
        /*0010*/ 	.word	index@(attn_fwd)
        /*0014*/ 	.word	0x000005d8


	//----- nvinfo : EIATTR_MIN_STACK_SIZE
	.align		4
.L_4:
        /*0018*/ 	.byte	0x04, 0x12
        /*001a*/ 	.short	(.L_6 - .L_5)
	.align		4
.L_5:
        /*001c*/ 	.word	index@(attn_fwd)
        /*0020*/ 	.word	0x000005d8
.L_6:


//--------------------- .nv.compat                --------------------------
	.section	.nv.compat,"",@"SHT_CUDA_COMPAT_INFO"
	.align	4
        /*0000*/ 	.byte	0x02, 0x09, 0x01, 0x00, 0x02, 0x02, 0x04, 0x00, 0x02, 0x05, 0x05, 0x00, 0x03, 0x07, 0x01, 0x01
        /*0010*/ 	.byte	0x02, 0x03, 0x00, 0x00, 0x02, 0x06, 0x01, 0x00, 0x04, 0x0b, 0x08, 0x00, 0x00, 0x00, 0x00, 0x00
        /*0020*/ 	.byte	0x00, 0x00, 0x00, 0x00


//--------------------- .nv.info.attn_fwd         --------------------------
	.section	.nv.info.attn_fwd,"",@"SHT_CUDA_INFO"
	.sectionflags	@""
	.align	4


	//----- nvinfo : EIATTR_CUDA_API_VERSION
	.align		4
        /*0000*/ 	.byte	0x04, 0x37
        /*0002*/ 	.short	(.L_8 - .L_7)
.L_7:
        /*0004*/ 	.word	0x00000082


	//----- nvinfo : EIATTR_KPARAM_INFO
	.align		4
.L_8:
        /*0008*/ 	.byte	0x04, 0x17
        /*000a*/ 	.short	(.L_10 - .L_9)
.L_9:
        /*000c*/ 	.word	0x00000000
        /*0010*/ 	.short	0x0019
        /*0012*/ 	.short	0x0080
        /*0014*/ 	.byte	0x00, 0xf4, 0x21, 0x00


	//----- nvinfo : EIATTR_KPARAM_INFO
	.align		4
.L_10:
        /*0018*/ 	.byte	0x04, 0x17
        /*001a*/ 	.short	(.L_12 - .L_11)
.L_11:
        /*001c*/ 	.word	0x00000000
        /*0020*/ 	.short	0x0018
        /*0022*/ 	.short	0x0078
        /*0024*/ 	.byte	0x00, 0xf4, 0x21, 0x00


	//----- nvinfo : EIATTR_KPARAM_INFO
	.align		4
.L_12:
        /*0028*/ 	.byte	0x04, 0x17
        /*002a*/ 	.short	(.L_14 - .L_13)
.L_13:
        /*002c*/ 	.word	0x00000000
        /*0030*/ 	.short	0x0017
        /*0032*/ 	.short	0x0070
        /*0034*/ 	.byte	0x00, 0xf0, 0x11, 0x00


	//----- nvinfo : EIATTR_KPARAM_INFO
	.align		4
.L_14:
        /*0038*/ 	.byte	0x04, 0x17
        /*003a*/ 	.short	(.L_16 - .L_15)
.L_15:
        /*003c*/ 	.word	0x00000000
        /*0040*/ 	.short	0x0016
        /*0042*/ 	.short	0x006c
        /*0044*/ 	.byte	0x00, 0xf0, 0x11, 0x00


	//----- nvinfo : EIATTR_KPARAM_INFO
	.align		4
.L_16:
        /*0048*/ 	.byte	0x04, 0x17
        /*004a*/ 	.short	(.L_18 - .L_17)
.L_17:
        /*004c*/ 	.word	0x00000000
        /*0050*/ 	.short	0x0015
        /*0052*/ 	.short	0x0068
        /*0054*/ 	.byte	0x00, 0xf0, 0x11, 0x00


	//----- nvinfo : EIATTR_KPARAM_INFO
	.align		4
.L_18:
        /*0058*/ 	.byte	0x04, 0x17
        /*005a*/ 	.short	(.L_20 - .L_19)
.L_19:
        /*005c*/ 	.word	0x00000000
        /*0060*/ 	.short	0x0014
        /*0062*/ 	.short	0x0064
        /*0064*/ 	.byte	0x00, 0xf0, 0x11, 0x00


	//----- nvinfo : EIATTR_KPARAM_INFO
	.align		4
.L_20:
        /*0068*/ 	.byte	0x04, 0x17
        /*006a*/ 	.short	(.L_22 - .L_21)
.L_21:
        /*006c*/ 	.word	0x00000000
        /*0070*/ 	.short	0x0013
        /*0072*/ 	.short	0x0060
        /*0074*/ 	.byte	0x00, 0xf0, 0x11, 0x00


	//----- nvinfo : EIATTR_KPARAM_INFO
	.align		4
.L_22:
        /*0078*/ 	.byte	0x04, 0x17
        /*007a*/ 	.short	(.L_24 - .L_23)
.L_23:
        /*007c*/ 	.word	0x00000000
        /*0080*/ 	.short	0x0012
        /*0082*/ 	.short	0x005c
        /*0084*/ 	.byte	0x00, 0xf0, 0x11, 0x00


	//----- nvinfo : EIATTR_KPARAM_INFO
	.align		4
.L_24:
        /*0088*/ 	.byte	0x04, 0x17
        /*008a*/ 	.short	(.L_26 - .L_25)
.L_25:
        /*008c*/ 	.word	0x00000000
        /*0090*/ 	.short	0x0011
        /*0092*/ 	.short	0x0058
        /*0094*/ 	.byte	0x00, 0xf0, 0x11, 0x00


	//----- nvinfo : EIATTR_KPARAM_INFO
	.align		4
.L_26:
        /*0098*/ 	.byte	0x04, 0x17
        /*009a*/ 	.short	(.L_28 - .L_27)
.L_27:
        /*009c*/ 	.word	0x00000000
        /*00a0*/ 	.short	0x0010
        /*00a2*/ 	.short	0x0054
        /*00a4*/ 	.byte	0x00, 0xf0, 0x11, 0x00


	//----- nvinfo : EIATTR_KPARAM_INFO
	.align		4
.L_28:
        /*00a8*/ 	.byte	0x04, 0x17
        /*00aa*/ 	.short	(.L_30 - .L_29)
.L_29:
        /*00ac*/ 	.word	0x00000000
        /*00b0*/ 	.short	0x000f
        /*00b2*/ 	.short	0x0050
        /*00b4*/ 	.byte	0x00, 0xf0, 0x11, 0x00


	//----- nvinfo : EIATTR_KPARAM_INFO
	.align		4
.L_30:
        /*00b8*/ 	.byte	0x04, 0x17
        /*00ba*/ 	.short	(.L_32 - .L_31)
.L_31:
        /*00bc*/ 	.word	0x00000000
        /*00c0*/ 	.short	0x000e
        /*00c2*/ 	.short	0x004c
        /*00c4*/ 	.byte	0x00, 0xf0, 0x11, 0x00


	//----- nvinfo : EIATTR_KPARAM_INFO
	.align		4
.L_32:
        /*00c8*/ 	.byte	0x04, 0x17
        /*00ca*/ 	.short	(.L_34 - .L_33)
.L_33:
        /*00cc*/ 	.word	0x00000000
        /*00d0*/ 	.short	0x000d
        /*00d2*/ 	.short	0x0048
        /*00d4*/ 	.byte	0x00, 0xf0, 0x11, 0x00


	//----- nvinfo : EIATTR_KPARAM_INFO
	.align		4
.L_34:
        /*00d8*/ 	.byte	0x04, 0x17
        /*00da*/ 	.short	(.L_36 - .L_35)
.L_35:
        /*00dc*/ 	.word	0x00000000
        /*00e0*/ 	.short	0x000c
        /*00e2*/ 	.short	0x0044
        /*00e4*/ 	.byte	0x00, 0xf0, 0x11, 0x00


	//----- nvinfo : EIATTR_KPARAM_INFO
	.align		4
.L_36:
        /*00e8*/ 	.byte	0x04, 0x17
        /*00ea*/ 	.short	(.L_38 - .L_37)
.L_37:
        /*00ec*/ 	.word	0x00000000
        /*00f0*/ 	.short	0x000b
        /*00f2*/ 	.short	0x0040
        /*00f4*/ 	.byte	0x00, 0xf0, 0x11, 0x00


	//----- nvinfo : EIATTR_KPARAM_INFO
	.align		4
.L_38:
        /*00f8*/ 	.byte	0x04, 0x17
        /*00fa*/ 	.short	(.L_40 - .L_39)
.L_39:
        /*00fc*/ 	.word	0x00000000
        /*0100*/ 	.short	0x000a
        /*0102*/ 	.short	0x003c
        /*0104*/ 	.byte	0x00, 0xf0, 0x11, 0x00


	//----- nvinfo : EIATTR_KPARAM_INFO
	.align		4
.L_40:
        /*0108*/ 	.byte	0x04, 0x17
        /*010a*/ 	.short	(.L_42 - .L_41)
.L_41:
        /*010c*/ 	.word	0x00000000
        /*0110*/ 	.short	0x0009
        /*0112*/ 	.short	0x0038
        /*0114*/ 	.byte	0x00, 0xf0, 0x11, 0x00


	//----- nvinfo : EIATTR_KPARAM_INFO
	.align		4
.L_42:
        /*0118*/ 	.byte	0x04, 0x17
        /*011a*/ 	.short	(.L_44 - .L_43)
.L_43:
        /*011c*/ 	.word	0x00000000
        /*0120*/ 	.short	0x0008
        /*0122*/ 	.short	0x0034
        /*0124*/ 	.byte	0x00, 0xf0, 0x11, 0x00


	//----- nvinfo : EIATTR_KPARAM_INFO
	.align		4
.L_44:
        /*0128*/ 	.byte	0x04, 0x17
        /*012a*/ 	.short	(.L_46 - .L_45)
.L_45:
        /*012c*/ 	.word	0x00000000
        /*0130*/ 	.short	0x0007
        /*0132*/ 	.short	0x0030
        /*0134*/ 	.byte	0x00, 0xf0, 0x11, 0x00


	//----- nvinfo : EIATTR_KPARAM_INFO
	.align		4
.L_46:
        /*0138*/ 	.byte	0x04, 0x17
        /*013a*/ 	.short	(.L_48 - .L_47)
.L_47:
        /*013c*/ 	.word	0x00000000
        /*0140*/ 	.short	0x0006
        /*0142*/ 	.short	0x002c
        /*0144*/ 	.byte	0x00, 0xf0, 0x11, 0x00


	//----- nvinfo : EIATTR_KPARAM_INFO
	.align		4
.L_48:
        /*0148*/ 	.byte	0x04, 0x17
        /*014a*/ 	.short	(.L_50 - .L_49)
.L_49:
        /*014c*/ 	.word	0x00000000
        /*0150*/ 	.short	0x0005
        /*0152*/ 	.short	0x0028
        /*0154*/ 	.byte	0x00, 0xf0, 0x11, 0x00


	//----- nvinfo : EIATTR_KPARAM_INFO
	.align		4
.L_50:
        /*0158*/ 	.byte	0x04, 0x17
        /*015a*/ 	.short	(.L_52 - .L_51)
.L_51:
        /*015c*/ 	.word	0x00000000
        /*0160*/ 	.short	0x0004
        /*0162*/ 	.short	0x0020
        /*0164*/ 	.byte	0x00, 0xf4, 0x21, 0x00


	//----- nvinfo : EIATTR_KPARAM_INFO
	.align		4
.L_52:
        /*0168*/ 	.byte	0x04, 0x17
        /*016a*/ 	.short	(.L_54 - .L_53)
.L_53:
        /*016c*/ 	.word	0x00000000
        /*0170*/ 	.short	0x0003
        /*0172*/ 	.short	0x0018
        /*0174*/ 	.byte	0x00, 0xf4, 0x21, 0x00


	//----- nvinfo : EIATTR_KPARAM_INFO
	.align		4
.L_54:
        /*0178*/ 	.byte	0x04, 0x17
        /*017a*/ 	.short	(.L_56 - .L_55)
.L_55:
        /*017c*/ 	.word	0x00000000
        /*0180*/ 	.short	0x0002
        /*0182*/ 	.short	0x0010
        /*0184*/ 	.byte	0x00, 0xf4, 0x21, 0x00


	//----- nvinfo : EIATTR_KPARAM_INFO
	.align		4
.L_56:
        /*0188*/ 	.byte	0x04, 0x17
        /*018a*/ 	.short	(.L_58 - .L_57)
.L_57:
        /*018c*/ 	.word	0x00000000
        /*0190*/ 	.short	0x0001
        /*0192*/ 	.short	0x0008
        /*0194*/ 	.byte	0x00, 0xf4, 0x21, 0x00


	//----- nvinfo : EIATTR_KPARAM_INFO
	.align		4
.L_58:
        /*0198*/ 	.byte	0x04, 0x17
        /*019a*/ 	.short	(.L_60 - .L_59)
.L_59:
        /*019c*/ 	.word	0x00000000
        /*01a0*/ 	.short	0x0000
        /*01a2*/ 	.short	0x0000
        /*01a4*/ 	.byte	0x00, 0xf4, 0x21, 0x00


	//----- nvinfo : EIATTR_SPARSE_MMA_MASK
	.align		4
.L_60:
        /*01a8*/ 	.byte	0x03, 0x50
        /*01aa*/ 	.short	0x0000


	//----- nvinfo : EIATTR_MAXREG_COUNT
	.align		4
        /*01ac*/ 	.byte	0x03, 0x1b
        /*01ae*/ 	.short	0x00ff


	//----- nvinfo : EIATTR_NUM_BARRIERS
	.align		4
        /*01b0*/ 	.byte	0x02, 0x4c
        /*01b2*/ 	.byte	0x01
	.zero		1


	//----- nvinfo : EIATTR_ANNOTATIONS
	.align		4
        /*01b4*/ 	.byte	0x04, 0x55
        /*01b6*/ 	.short	(.L_62 - .L_61)


	//   ....[0]....
.L_61:
        /*01b8*/ 	.word	0x00000001
        /*01bc*/ 	.byte	0xf0, 0x13, 0x00, 0x00, 0x01, 0x00, 0x00, 0x00, 0x00, 0x14, 0x00, 0x00, 0x01, 0x00, 0x00, 0x00
        /* <DEDUP_REMOVED lines=253> */
        /*119c*/ 	.byte	0x80, 0xcd, 0x00, 0x00


	//----- nvinfo : EIATTR_MERCURY_ISA_VERSION
	.align		4
.L_62:
        /*11a0*/ 	.byte	0x03, 0x5f
        /*11a2*/ 	.short	0x0101


	//----- nvinfo : EIATTR_COOP_GROUP_MASK_REGIDS
	.align		4
        /*11a4*/ 	.byte	0x04, 0x29
        /*11a6*/ 	.short	(.L_64 - .L_63)


	//   ....[0]....
.L_63:
        /*11a8*/ 	.word	0xffffffff


	//   ....[1]....
        /*11ac*/ 	.word	0xffffffff


	//   ....[2]....
        /*11b0*/ 	.word	0xffffffff


	//   ....[3]....
        /*11b4*/ 	.word	0xffffffff


	//   ....[4]....
        /*11b8*/ 	.word	0xffffffff


	//   ....[5]....
        /*11bc*/ 	.word	0xffffffff


	//   ....[6]....
        /*11c0*/ 	.word	0xffffffff


	//   ....[7]....
        /*11c4*/ 	.word	0xffffffff


	//   ....[8]....
        /*11c8*/ 	.word	0xffffffff


	//   ....[9]....
        /*11cc*/ 	.word	0xffffffff


	//   ....[10]....
        /*11d0*/ 	.word	0xffffffff


	//   ....[11]....
        /*11d4*/ 	.word	0xffffffff


	//   ....[12]....
        /*11d8*/ 	.word	0xffffffff


	//   ....[13]....
        /*11dc*/ 	.word	0xffffffff


	//   ....[14]....
        /*11e0*/ 	.word	0xffffffff


	//   ....[15]....
        /*11e4*/ 	.word	0xffffffff


	//----- nvinfo : EIATTR_COOP_GROUP_INSTR_OFFSETS
	.align		4
.L_64:
        /*11e8*/ 	.byte	0x04, 0x28
        /*11ea*/ 	.short	(.L_66 - .L_65)


	//   ....[0]....
.L_65:
        /*11ec*/ 	.word	0x00008840


	//   ....[1]....
        /*11f0*/ 	.word	0x00008890


	//   ....[2]....
        /*11f4*/ 	.word	0x00009230


	//   ....[3]....
        /*11f8*/ 	.word	0x00009250


	//   ....[4]....
        /*11fc*/ 	.word	0x00009be0


	//   ....[5]....
        /*1200*/ 	.word	0x00009c00


	//   ....[6]....
        /*1204*/ 	.word	0x0000a230


	//   ....[7]....
        /*1208*/ 	.word	0x0000a250


	//   ....[8]....
        /*120c*/ 	.word	0x0000ca70


	//   ....[9]....
        /*1210*/ 	.word	0x0000ca80


	//   ....[10]....
        /*1214*/ 	.word	0x0000ca90


	//   ....[11]....
        /*1218*/ 	.word	0x0000caa0


	//   ....[12]....
        /*121c*/ 	.word	0x0000cb10


	//   ....[13]....
        /*1220*/ 	.word	0x0000cb20


	//   ....[14]....
        /*1224*/ 	.word	0x0000cb30


	//   ....[15]....
        /*1228*/ 	.word	0x0000cb40


	//----- nvinfo : EIATTR_EXIT_INSTR_OFFSETS
	.align		4
.L_66:
        /*122c*/ 	.byte	0x04, 0x1c
        /*122e*/ 	.short	(.L_68 - .L_67)


	//   ....[0]....
.L_67:
        /*1230*/ 	.word	0x000100b0


	//----- nvinfo : EIATTR_REQNTID
	.align		4
.L_68:
        /*1234*/ 	.byte	0x04, 0x10
        /*1236*/ 	.short	(.L_70 - .L_69)
.L_69:
        /*1238*/ 	.word	0x00000080
        /*123c*/ 	.word	0x00000001
        /*1240*/ 	.word	0x00000001


	//----- nvinfo : EIATTR_CBANK_PARAM_SIZE
	.align		4
.L_70:
        /*1244*/ 	.byte	0x03, 0x19
        /*1246*/ 	.short	0x0088


	//----- nvinfo : EIATTR_PARAM_CBANK
	.align		4
        /*1248*/ 	.byte	0x04, 0x0a
        /*124a*/ 	.short	(.L_72 - .L_71)
	.align		4
.L_71:
        /*124c*/ 	.word	index@(.nv.constant0.attn_fwd)
        /*1250*/ 	.short	0x0210
        /*1252*/ 	.short	0x0088


	//----- nvinfo : EIATTR_SW_WAR
	.align		4
.L_72:
        /*1254*/ 	.byte	0x04, 0x36
        /*1256*/ 	.short	(.L_74 - .L_73)
.L_73:
        /*1258*/ 	.word	0x00000008
.L_74:


//--------------------- .nv.callgraph             --------------------------
	.section	.nv.callgraph,"",@"SHT_CUDA_CALLGRAPH"
	.align	4
	.sectionentsize	8
	.align		4
        /*0000*/ 	.word	0x00000000
	.align		4
        /*0004*/ 	.word	0xffffffff
	.align		4
        /*0008*/ 	.word	0x00000000
	.align		4
        /*000c*/ 	.word	0xfffffffe
	.align		4
        /*0010*/ 	.word	0x00000000
	.align		4
        /*0014*/ 	.word	0xfffffffd
	.align		4
        /*0018*/ 	.word	0x00000000
	.align		4
        /*001c*/ 	.word	0xfffffffc


//--------------------- .nv.constant4             --------------------------
	.section	.nv.constant4,"a",@progbits
	.align	8
	.align		8
.nv.constant4:
        /*0000*/ 	.dword	_$_str


//--------------------- .text.attn_fwd            --------------------------
	.section	.text.attn_fwd,"ax",@progbits
	.align	128
        .global         attn_fwd
        .type           attn_fwd,@function
        .size           attn_fwd,(.L_x_3 - attn_fwd)
        .other          attn_fwd,@"STO_CUDA_ENTRY STV_DEFAULT"
attn_fwd:
.text.attn_fwd:
[----:B------:R-:W0:Y:S01]  /*0000*/  LDC R1, c[0x0][0x28] ;  /* 0x00000a00ff017b82 */ /* 0x000e220000000800 */
[----:B------:R-:W1:Y:S07]  /*0010*/  S2R R3, SR_CTAID.X ;  /* 0x0000000000037919 */ /* 0x000e6e0000002500 */
[----:B------:R-:W2:Y:S01]  /*0020*/  S2UR UR20, SR_CTAID.Y ;  /* 0x00000000001479c3 */ /* 0x000ea20000002600 */
[----:B------:R-:W-:Y:S01]  /*0030*/  ULDC.64 UR4, c[0x0][0x240] ;  /* 0x0000900000047ab9 */ /* 0x000fe20000000a00 */
[----:B------:R-:W-:Y:S01]  /*0040*/  ULDC.64 UR28, c[0x0][0x208] ;  /* 0x00008200001c7ab9 */ /* 0x000fe20000000a00 */
[----:B------:R-:W3:Y:S01]  /*0050*/  S2R R2, SR_TID.X ;  /* 0x0000000000027919 */ /* 0x000ee20000002100 */
[----:B0-----:R-:W-:-:S04]  /*0060*/  VIADD R1, R1, 0xfffffa28 ;  /* 0xfffffa2801017836 */ /* 0x001fc80000000000 */
[----:B------:R-:W0:Y:S08]  /*0070*/  LDC.64 R4, c[0x0][0x210] ;  /* 0x00008400ff047b82 */ /* 0x000e300000000a00 */
[----:B------:R-:W4:Y:S01]  /*0080*/  LDC R147, c[0x0][0x248] ;  /* 0x00009200ff937b82 */ /* 0x000f220000000800 */
[----:B--2---:R-:W-:-:S04]  /*0090*/  UIMAD UR4, UR20, UR4, URZ ;  /* 0x00000004140472a4 */ /* 0x004fc8000f8e023f */
[----:B------:R-:W-:Y:S01]  /*00a0*/  USHF.L.U32 UR6, UR4, 0x1, URZ ;  /* 0x0000000104067899 */ /* 0x000fe2000800063f */
[----:B-1----:R-:W-:-:S05]  /*00b0*/  IMAD.SHL.U32 R3, R3, 0x80, RZ ;  /* 0x0000008003037824 */ /* 0x002fca00078e00ff */
[----:B---3--:R-:W-:Y:S01]  /*00c0*/  LOP3.LUT R0, R3, 0x7f, R2, 0xf8, !PT ;  /* 0x0000007f03007812 */ /* 0x008fe200078ef802 */
[----:B----4-:R-:W-:-:S04]  /*00d0*/  IMAD R21, R147, 0xa, RZ ;  /* 0x0000000a93157824 */ /* 0x010fc800078e02ff */
[----:B------:R-:W-:Y:S01]  /*00e0*/  IMAD R0, R0, UR5, RZ ;  /* 0x0000000500007c24 */ /* 0x000fe2000f8e02ff */
[----:B------:R-:W-:-:S03]  /*00f0*/  UIMAD.WIDE UR4, UR4, 0x2, URZ ;  /* 0x00000002040478a5 */ /* 0x000fc6000f8e023f */
[C---:B------:R-:W-:Y:S02]  /*0100*/  IMAD.SHL.U32 R19, R0.reuse, 0x2, RZ ;  /* 0x0000000200137824 */ /* 0x040fe400078e00ff */
[----:B------:R-:W-:-:S03]  /*0110*/  IMAD.HI R0, R0, 0x2, RZ ;  /* 0x0000000200007827 */ /* 0x000fc600078e02ff */
[----:B0-----:R-:W-:Y:S01]  /*0120*/  IADD3 R18, P0, P1, R19, UR6, R4 ;  /* 0x0000000613127c10 */ /* 0x001fe2000f91e004 */
[C---:B------:R-:W-:Y:S02]  /*0130*/  IMAD R17, R147.reuse, 0x60, RZ ;  /* 0x0000006093117824 */ /* 0x040fe400078e02ff */
[C---:B------:R-:W-:Y:S01]  /*0140*/  IMAD R25, R147.reuse, 0x14, RZ ;  /* 0x0000001493197824 */ /* 0x040fe200078e02ff */
[----:B------:R-:W-:Y:S01]  /*0150*/  IADD3.X R19, R0, UR5, R5, P0, P1 ;  /* 0x0000000500137c10 */ /* 0x000fe200087e2405 */
[----:B------:R-:W-:Y:S01]  /*0160*/  IMAD R5, R147, 0x5, RZ ;  /* 0x0000000593057824 */ /* 0x000fe200078e02ff */
[-C--:B------:R-:W-:Y:S01]  /*0170*/  IADD3 R16, P2, R21, R18.reuse, RZ ;  /* 0x0000001215107210 */ /* 0x080fe20007f5e0ff */
[C---:B------:R-:W-:Y:S01]  /*0180*/  IMAD R13, R147.reuse, 0x50, RZ ;  /* 0x00000050930d7824 */ /* 0x040fe200078e02ff */
[CC--:B------:R-:W-:Y:S01]  /*0190*/  LEA R12, P3, R147.reuse, R18.reuse, 0x4 ;  /* 0x00000012930c7211 */ /* 0x0c0fe200078620ff */
[C---:B------:R-:W-:Y:S02]  /*01a0*/  IMAD.SHL.U32 R7, R147.reuse, 0x8, RZ ;  /* 0x0000000893077824 */ /* 0x040fe400078e00ff */
[----:B------:R-:W-:Y:S01]  /*01b0*/  IMAD R33, R147, 0x28, RZ ;  /* 0x0000002893217824 */ /* 0x000fe200078e02ff */
[-C--:B------:R-:W-:Y:S01]  /*01c0*/  IADD3 R8, P5, R17, R18.reuse, RZ ;  /* 0x0000001211087210 */ /* 0x080fe20007fbe0ff */
[----:B------:R-:W-:Y:S01]  /*01d0*/  IMAD.SHL.U32 R23, R147, 0x10, RZ ;  /* 0x0000001093177824 */ /* 0x000fe200078e00ff */
[-C--:B------:R-:W-:Y:S01]  /*01e0*/  IADD3 R4, P0, R13, R18.reuse, RZ ;  /* 0x000000120d047210 */ /* 0x080fe20007f1e0ff */
[----:B------:R-:W-:Y:S01]  /*01f0*/  IMAD R11, R147, 0x6, RZ ;  /* 0x00000006930b7824 */ /* 0x000fe200078e02ff */
[-C--:B------:R-:W-:Y:S01]  /*0200*/  IADD3 R6, P1, R25, R18.reuse, RZ ;  /* 0x0000001219067210 */ /* 0x080fe20007f3e0ff */
[----:B------:R-:W-:Y:S01]  /*0210*/  IMAD R37, R147, 0x18, RZ ;  /* 0x0000001893257824 */ /* 0x000fe200078e02ff */
[-C--:B------:R-:W-:Y:S01]  /*0220*/  LEA.HI.X.SX32 R17, R5, R19.reuse, 0x1, P2 ;  /* 0x0000001305117211 */ /* 0x080fe200010f0eff */
[C---:B------:R-:W-:Y:S01]  /*0230*/  IMAD.SHL.U32 R29, R147.reuse, 0x20, RZ ;  /* 0x00000020931d7824 */ /* 0x040fe200078e00ff */
[CC--:B------:R-:W-:Y:S01]  /*0240*/  LEA R20, P2, R147.reuse, R18.reuse, 0x5 ;  /* 0x0000001293147211 */ /* 0x0c0fe200078428ff */
[----:B------:R-:W-:Y:S01]  /*0250*/  IMAD R9, R147, 0x3, RZ ;  /* 0x0000000393097824 */ /* 0x000fe200078e02ff */
[-C--:B------:R-:W-:Y:S01]  /*0260*/  LEA.HI.X.SX32 R13, R7, R19.reuse, 0x1, P3 ;  /* 0x00000013070d7211 */ /* 0x080fe200018f0eff */
[----:B------:R-:W-:Y:S01]  /*0270*/  IMAD R35, R147, 0xc, RZ ;  /* 0x0000000c93237824 */ /* 0x000fe200078e02ff */
[-C--:B------:R-:W-:Y:S01]  /*0280*/  IADD3 R22, P3, R33, R18.reuse, RZ ;  /* 0x0000001221167210 */ /* 0x080fe20007f7e0ff */
[----:B------:R-:W-:Y:S01]  /*0290*/  IMAD R43, R147, 0x30, RZ ;  /* 0x00000030932b7824 */ /* 0x000fe200078e02ff */
[-C--:B------:R-:W-:Y:S01]  /*02a0*/  LEA.HI.X.SX32 R7, R21, R19.reuse, 0x1, P1 ;  /* 0x0000001315077211 */ /* 0x080fe200008f0eff */
[----:B------:R-:W-:Y:S01]  /*02b0*/  IMAD R45, R147, 0xe, RZ ;  /* 0x0000000e932d7824 */ /* 0x000fe200078e02ff */
[-C--:B------:R-:W-:Y:S01]  /*02c0*/  LEA.HI.X.SX32 R21, R23, R19.reuse, 0x1, P2 ;  /* 0x0000001317157211 */ /* 0x080fe200010f0eff */
[C---:B------:R-:W-:Y:S01]  /*02d0*/  IMAD R53, R147.reuse, 0x38, RZ ;  /* 0x0000003893357824 */ /* 0x040fe200078e02ff */
        /* <DEDUP_REMOVED lines=8> */
[-C--:B------:R-:W-:Y:S01]  /*0360*/  IADD3 R34, P0, R37, R18.reuse, RZ ;  /* 0x0000001225227210 */ /* 0x080fe20007f1e0ff */
[----:B------:R-:W-:Y:S01]  /*0370*/  IMAD.SHL.U32 R27, R147, 0x2, RZ ;  /* 0x00000002931b7824 */ /* 0x000fe200078e00ff */
[-C--:B------:R-:W-:Y:S01]  /*0380*/  LEA.HI.X.SX32 R25, R29, R19.reuse, 0x1, P1 ;  /* 0x000000131d197211 */ /* 0x080fe200008f0eff */
[----:B------:R-:W-:Y:S01]  /*0390*/  IMAD R57, R147, 0x3f, RZ ;  /* 0x0000003f93397824 */ /* 0x000fe200078e02ff */
[-C--:B------:R-:W-:Y:S01]  /*03a0*/  LEA.HI.X.SX32 R29, R9, R19.reuse, 0x1, P3 ;  /* 0x00000013091d7211 */ /* 0x080fe200018f0eff */
[----:B------:R-:W-:Y:S01]  /*03b0*/  IMAD R75, R147, 0x48, RZ ;  /* 0x00000048934b7824 */ /* 0x000fe200078e02ff */
[-C--:B------:R-:W-:Y:S01]  /*03c0*/  IADD3 R32, P1, R35, R18.reuse, RZ ;  /* 0x0000001223207210 */ /* 0x080fe20007f3e0ff */
[----:B------:R-:W-:Y:S01]  /*03d0*/  IMAD R59, R147, 0x12, RZ ;  /* 0x00000012933b7824 */ /* 0x000fe200078e02ff */
[-C--:B------:R-:W-:Y:S01]  /*03e0*/  IADD3 R36, P3, R43, R18.reuse, RZ ;  /* 0x000000122b247210 */ /* 0x080fe20007f7e0ff */
[----:B------:R-:W-:Y:S01]  /*03f0*/  IMAD R69, R147, 0x16, RZ ;  /* 0x0000001693457824 */ /* 0x000fe200078e02ff */
[-C--:B------:R-:W-:Y:S01]  /*0400*/  LEA.HI.X.SX32 R35, R35, R19.reuse, 0x1, P0 ;  /* 0x0000001323237211 */ /* 0x080fe200000f0eff */
[----:B------:R-:W-:Y:S01]  /*0410*/  IMAD R71, R147, 0x46, RZ ;  /* 0x0000004693477824 */ /* 0x000fe200078e02ff */
[-C--:B------:R-:W-:Y:S01]  /*0420*/  LEA.HI.X.SX32 R9, R43, R19.reuse, 0x1, P5 ;  /* 0x000000132b097211 */ /* 0x080fe200028f0eff */
[----:B------:R-:W-:Y:S01]  /*0430*/  IMAD.SHL.U32 R31, R147, 0x4, RZ ;  /* 0x00000004931f7824 */ /* 0x000fe200078e00ff */
[-C--:B------:R-:W-:Y:S01]  /*0440*/  IADD3 R42, P0, R45, R18.reuse, RZ ;  /* 0x000000122d2a7210 */ /* 0x080fe20007f1e0ff */
[----:B------:R-:W-:Y:S01]  /*0450*/  IMAD R39, R147, 0x9, RZ ;  /* 0x0000000993277824 */ /* 0x000fe200078e02ff */
[-C--:B------:R-:W-:Y:S01]  /*0460*/  IADD3 R46, P5, R53, R18.reuse, RZ ;  /* 0x00000012352e7210 */ /* 0x080fe20007fbe0ff */
[----:B------:R-:W-:Y:S01]  /*0470*/  IMAD R81, R147, 0x1a, RZ ;  /* 0x0000001a93517824 */ /* 0x000fe200078e02ff */
[-C--:B------:R-:W-:Y:S01]  /*0480*/  IADD3 R14, P6, R77, R18.reuse, RZ ;  /* 0x000000124d0e7210 */ /* 0x080fe20007fde0ff */
        /* <DEDUP_REMOVED lines=10> */
[----:B------:R-:W-:Y:S01]  /*0530*/  IMAD R51, R147, 0xf, RZ ;  /* 0x0000000f93337824 */ /* 0x000fe200078e02ff */
[-C--:B------:R-:W-:Y:S01]  /*0540*/  IADD3 R76, P5, R27, R18.reuse, RZ ;  /* 0x000000121b4c7210 */ /* 0x080fe20007fbe0ff */
[----:B------:R-:W-:Y:S01]  /*0550*/  IMAD R97, R147, 0x24, RZ ;  /* 0x0000002493617824 */ /* 0x000fe200078e02ff */
[-C--:B------:R-:W-:Y:S01]  /*0560*/  LEA.HI.X.SX32 R15, R53, R19.reuse, 0x1, P6 ;  /* 0x00000013350f7211 */ /* 0x080fe200030f0eff */
[C---:B------:R-:W-:Y:S01]  /*0570*/  IMAD R55, R147.reuse, 0x11, RZ ;  /* 0x0000001193377824 */ /* 0x040fe200078e02ff */
[CC--:B------:R-:W-:Y:S01]  /*0580*/  LEA R74, P6, R147.reuse, R18.reuse, 0x2 ;  /* 0x00000012934a7211 */ /* 0x0c0fe200078c10ff */
[----:B------:R-:W-:Y:S01]  /*0590*/  IMAD R101, R147, 0x26, RZ ;  /* 0x0000002693657824 */ /* 0x000fe200078e02ff */
[-C--:B------:R-:W-:Y:S01]  /*05a0*/  LEA.HI.X.SX32 R33, R11, R19.reuse, 0x1, P1 ;  /* 0x000000130b217211 */ /* 0x080fe200008f0eff */
[----:B------:R-:W-:Y:S01]  /*05b0*/  IMAD R107, R147, 0x2a, RZ ;  /* 0x0000002a936b7824 */ /* 0x000fe200078e02ff */
[-C--:B------:R-:W-:Y:S01]  /*05c0*/  LEA.HI.X.SX32 R45, R45, R19.reuse, 0x1, P3 ;  /* 0x000000132d2d7211 */ /* 0x080fe200018f0eff */
[----:B------:R-:W-:Y:S01]  /*05d0*/  IMAD R61, R147, 0x42, RZ ;  /* 0x00000042933d7824 */ /* 0x000fe200078e02ff */
[-C--:B------:R-:W-:Y:S01]  /*05e0*/  LEA.HI.X.SX32 R11, R57, R19.reuse, 0x1, P4 ;  /* 0x00000013390b7211 */ /* 0x080fe200020f0eff */
[----:B------:R-:W-:Y:S01]  /*05f0*/  IMAD R65, R147, 0x13, RZ ;  /* 0x0000001393417824 */ /* 0x000fe200078e02ff */
[-C--:B------:R-:W-:Y:S01]  /*0600*/  IADD3 R40, P3, R75, R18.reuse, RZ ;  /* 0x000000124b287210 */ /* 0x080fe20007f7e0ff */
[C---:B------:R-:W-:Y:S01]  /*0610*/  IMAD R67, R147.reuse, 0x15, RZ ;  /* 0x0000001593437824 */ /* 0x040fe200078e02ff */
[CC--:B------:R-:W-:Y:S01]  /*0620*/  LEA R70, P4, R147.reuse, R18.reuse, 0x3 ;  /* 0x0000001293467211 */ /* 0x0c0fe200078818ff */
[C---:B------:R-:W-:Y:S01]  /*0630*/  IMAD R113, R147.reuse, 0x2c, RZ ;  /* 0x0000002c93717824 */ /* 0x040fe200078e02ff */
[CC--:B------:R-:W-:Y:S01]  /*0640*/  LEA.HI.X.SX32 R77, R147.reuse, R19.reuse, 0x1, P5 ;  /* 0x00000013934d7211 */ /* 0x0c0fe200028f0eff */
        /* <DEDUP_REMOVED lines=75> */
[----:B------:R-:W-:Y:S01]  /*0b00*/  LEA.HI.X.SX32 R85, R89, R19, 0x1, P5 ;  /* 0x0000001359557211 */ /* 0x000fe200028f0eff */
[----:B------:R-:W-:Y:S01]  /*0b10*/  IMAD R139, R147, 0x39, RZ ;  /* 0x00000039938b7824 */ /* 0x000fe200078e02ff */
[-C--:B------:R-:W-:Y:S01]  /*0b20*/  IADD3 R88, P4, R125, R18.reuse, RZ ;  /* 0x000000127d587210 */ /* 0x080fe20007f9e0ff */
[----:B------:R-:W2:Y:S01]  /*0b30*/  LDG.E.U16 R16, desc[UR28][R16.64] ;  /* 0x0000001c10107981 */ /* 0x000ea2000c1e1500 */
[----:B------:R-:W-:-:S02]  /*0b40*/  IADD3 R90, P5, R149, R18, RZ ;  /* 0x00000012955a7210 */ /* 0x000fc40007fbe0ff */
[-C--:B------:R-:W-:Y:S01]  /*0b50*/  LEA.HI.X.SX32 R39, R95, R19.reuse, 0x1, P0 ;  /* 0x000000135f277211 */ /* 0x080fe200000f0eff */
[----:B------:R0:W3:Y:S01]  /*0b60*/  LDG.E.U16 R115, desc[UR28][R18.64] ;  /* 0x0000001c12737981 */ /* 0x0000e2000c1e1500 */
[-C--:B------:R-:W-:Y:S01]  /*0b70*/  LEA.HI.X.SX32 R87, R99, R19.reuse, 0x1, P6 ;  /* 0x0000001363577211 */ /* 0x080fe200030f0eff */
[----:B------:R-:W-:Y:S01]  /*0b80*/  IMAD R171, R147, 0x68, RZ ;  /* 0x0000006893ab7824 */ /* 0x000fe200078e02ff */
[-C--:B------:R-:W-:Y:S01]  /*0b90*/  IADD3 R102, P0, R155, R18.reuse, RZ ;  /* 0x000000129b667210 */ /* 0x080fe20007f1e0ff */
[----:B------:R-:W4:Y:S01]  /*0ba0*/  LDG.E.U16 R21, desc[UR28][R20.64] ;  /* 0x0000001c14157981 */ /* 0x000f22000c1e1500 */
[-C--:B------:R-:W-:Y:S01]  /*0bb0*/  IADD3 R96, P6, R159, R18.reuse, RZ ;  /* 0x000000129f607210 */ /* 0x080fe20007fde0ff */
[----:B------:R-:W-:Y:S01]  /*0bc0*/  IMAD R181, R147, 0x74, RZ ;  /* 0x0000007493b57824 */ /* 0x000fe200078e02ff */
[-C--:B------:R-:W-:Y:S01]  /*0bd0*/  LEA.HI.X.SX32 R27, R91, R19.reuse, 0x1, P2 ;  /* 0x000000135b1b7211 */ /* 0x080fe200010f0eff */
[----:B------:R-:W5:Y:S01]  /*0be0*/  LDG.E.U16 R25, desc[UR28][R24.64] ;  /* 0x0000001c18197981 */ /* 0x000f62000c1e1500 */
[-C--:B------:R-:W-:Y:S01]  /*0bf0*/  IADD3 R108, P2, R151, R18.reuse, RZ ;  /* 0x00000012976c7210 */ /* 0x080fe20007f5e0ff */
[----:B------:R-:W-:Y:S01]  /*0c00*/  IMAD R163, R147, 0x5e, RZ ;  /* 0x0000005e93a37824 */ /* 0x000fe200078e02ff */
[-C--:B------:R-:W-:Y:S01]  /*0c10*/  LEA.HI.X.SX32 R31, R93, R19.reuse, 0x1, P1 ;  /* 0x000000135d1f7211 */ /* 0x080fe200008f0eff */
[----:B------:R-:W2:Y:S01]  /*0c20*/  LDG.E.U16 R5, desc[UR28][R4.64] ;  /* 0x0000001c04057981 */ /* 0x000ea2000c1e1500 */
[-C--:B------:R-:W-:Y:S01]  /*0c30*/  LEA.HI.X.SX32 R41, R97, R19.reuse, 0x1, P3 ;  /* 0x0000001361297211 */ /* 0x080fe200018f0eff */
[----:B------:R-:W-:Y:S01]  /*0c40*/  IMAD R185, R147, 0x78, RZ ;  /* 0x0000007893b97824 */ /* 0x000fe200078e02ff */
[-C--:B------:R-:W-:Y:S01]  /*0c50*/  LEA.HI.X.SX32 R89, R101, R19.reuse, 0x1, P4 ;  /* 0x0000001365597211 */ /* 0x080fe200020f0eff */
[----:B------:R-:W2:Y:S01]  /*0c60*/  LDG.E.U16 R37, desc[UR28][R36.64] ;  /* 0x0000001c24257981 */ /* 0x000ea2000c1e1500 */
[-C--:B------:R-:W-:Y:S01]  /*0c70*/  LEA.HI.X.SX32 R91, R103, R19.reuse, 0x1, P5 ;  /* 0x00000013675b7211 */ /* 0x080fe200028f0eff */
[----:B------:R-:W-:Y:S01]  /*0c80*/  IMAD R121, R147, 0x2f, RZ ;  /* 0x0000002f93797824 */ /* 0x000fe200078e02ff */
[-C--:B------:R-:W-:Y:S01]  /*0c90*/  IADD3 R100, P1, R153, R18.reuse, RZ ;  /* 0x0000001299647210 */ /* 0x080fe20007f3e0ff */
[----:B------:R1:W2:Y:S01]  /*0ca0*/  LDG.E.U16 R17, desc[UR28][R8.64] ;  /* 0x0000001c08117981 */ /* 0x0002a2000c1e1500 */
[-C--:B------:R-:W-:Y:S01]  /*0cb0*/  IADD3 R94, P4, R161, R18.reuse, RZ ;  /* 0x00000012a15e7210 */ /* 0x080fe20007f9e0ff */
[----:B------:R-:W-:Y:S01]  /*0cc0*/  IMAD R175, R147, 0x6c, RZ ;  /* 0x0000006c93af7824 */ /* 0x000fe200078e02ff */
[-C--:B------:R-:W-:Y:S01]  /*0cd0*/  LEA.HI.X.SX32 R103, R111, R19.reuse, 0x1, P0 ;  /* 0x000000136f677211 */ /* 0x080fe200000f0eff */
[----:B------:R-:W2:Y:S01]  /*0ce0*/  LDG.E.U16 R15, desc[UR28][R14.64] ;  /* 0x0000001c0e0f7981 */ /* 0x000ea2000c1e1500 */
[-C--:B------:R-:W-:Y:S01]  /*0cf0*/  LEA.HI.X.SX32 R97, R117, R19.reuse, 0x1, P6 ;  /* 0x0000001375617211 */ /* 0x080fe200030f0eff */
[----:B------:R-:W-:Y:S01]  /*0d00*/  IMAD R177, R147, 0x6e, RZ ;  /* 0x0000006e93b17824 */ /* 0x000fe200078e02ff */
[-C--:B------:R-:W-:Y:S01]  /*0d10*/  IADD3 R116, P0, R169, R18.reuse, RZ ;  /* 0x00000012a9747210 */ /* 0x080fe20007f1e0ff */
[----:B------:R-:W2:Y:S01]  /*0d20*/  LDG.E.U16 R76, desc[UR28][R76.64] ;  /* 0x0000001c4c4c7981 */ /* 0x000ea2000c1e1500 */
[-C--:B------:R-:W-:Y:S01]  /*0d30*/  IADD3 R110, P6, R173, R18.reuse, RZ ;  /* 0x00000012ad6e7210 */ /* 0x080fe20007fde0ff */
[----:B------:R-:W-:Y:S01]  /*0d40*/  IMAD R189, R147, 0x7c, RZ ;  /* 0x0000007c93bd7824 */ /* 0x000fe200078e02ff */
[-C--:B------:R-:W-:Y:S01]  /*0d50*/  LEA.HI.X.SX32 R109, R105, R19.reuse, 0x1, P2 ;  /* 0x00000013696d7211 */ /* 0x080fe200010f0eff */
[----:B------:R-:W2:Y:S01]  /*0d60*/  LDG.E.U16 R52, desc[UR28][R52.64] ;  /* 0x0000001c34347981 */ /* 0x000ea2000c1e1500 */
[-C--:B------:R-:W-:Y:S01]  /*0d70*/  IADD3 R124, P2, R165, R18.reuse, RZ ;  /* 0x00000012a57c7210 */ /* 0x080fe20007f5e0ff */
[----:B------:R-:W-:Y:S01]  /*0d80*/  IMAD R137, R147, 0x37, RZ ;  /* 0x0000003793897824 */ /* 0x000fe200078e02ff */
[-C--:B------:R-:W-:Y:S01]  /*0d90*/  LEA.HI.X.SX32 R101, R107, R19.reuse, 0x1, P1 ;  /* 0x000000136b657211 */ /* 0x080fe200008f0eff */
[----:B------:R-:W2:Y:S01]  /*0da0*/  LDG.E.U16 R48, desc[UR28][R48.64] ;  /* 0x0000001c30307981 */ /* 0x000ea2000c1e1500 */
[-C--:B------:R-:W-:Y:S01]  /*0db0*/  LEA.HI.X.SX32 R95, R119, R19.reuse, 0x1, P4 ;  /* 0x00000013775f7211 */ /* 0x080fe200020f0eff */
[----:B------:R-:W-:Y:S01]  /*0dc0*/  IMAD R119, R147, 0x3b, RZ ;  /* 0x0000003b93777824 */ /* 0x000fe200078e02ff */
[----:B------:R-:W-:Y:S01]  /*0dd0*/  IADD3 R122, P1, R167, R18, RZ ;  /* 0x00000012a77a7210 */ /* 0x000fe20007f3e0ff */
[----:B------:R-:W2:Y:S01]  /*0de0*/  LDG.E.U16 R68, desc[UR28][R68.64] ;  /* 0x0000001c44447981 */ /* 0x000ea2000c1e1500 */
[----:B------:R-:W-:-:S02]  /*0df0*/  LEA.HI.X.SX32 R117, R129, R19, 0x1, P0 ;  /* 0x0000001381757211 */ /* 0x000fc400000f0eff */
[-C--:B------:R-:W-:Y:S01]  /*0e00*/  LEA.HI.X.SX32 R111, R133, R19.reuse, 0x1, P6 ;  /* 0x00000013856f7211 */ /* 0x080fe200030f0eff */
[----:B------:R-:W-:Y:S01]  /*0e10*/  IMAD R133, R147, 0x3d, RZ ;  /* 0x0000003d93857824 */ /* 0x000fe200078e02ff */
[-C--:B------:R-:W-:Y:S01]  /*0e20*/  IADD3 R126, P0, R183, R18.reuse, RZ ;  /* 0x00000012b77e7210 */ /* 0x080fe20007f1e0ff */
[----:B------:R-:W2:Y:S01]  /*0e30*/  LDG.E.U16 R26, desc[UR28][R26.64] ;  /* 0x0000001c1a1a7981 */ /* 0x000ea2000c1e1500 */
[-C--:B------:R-:W-:Y:S02]  /*0e40*/  IADD3 R118, P6, R187, R18.reuse, RZ ;  /* 0x00000012bb767210 */ /* 0x080fe40007fde0ff */
[-C--:B------:R-:W-:Y:S01]  /*0e50*/  LEA.HI.X.SX32 R125, R123, R19.reuse, 0x1, P2 ;  /* 0x000000137b7d7211 */ /* 0x080fe200010f0eff */
[----:B------:R-:W2:Y:S01]  /*0e60*/  LDG.E.U16 R108, desc[UR28][R108.64] ;  /* 0x0000001c6c6c7981 */ /* 0x000ea2000c1e1500 */
[-C--:B------:R-:W-:Y:S02]  /*0e70*/  LEA.HI.X.SX32 R123, R127, R19.reuse, 0x1, P1 ;  /* 0x000000137f7b7211 */ /* 0x080fe400008f0eff */
[----:B------:R-:W-:Y:S01]  /*0e80*/  LEA.HI.X.SX32 R127, R119, R19, 0x1, P0 ;  /* 0x00000013777f7211 */ /* 0x000fe200000f0eff */
[----:B------:R-:W2:Y:S01]  /*0e90*/  LDG.E.U16 R124, desc[UR28][R124.64] ;  /* 0x0000001c7c7c7981 */ /* 0x000ea2000c1e1500 */
[----:B------:R-:W-:-:S02]  /*0ea0*/  IADD3 R128, P2, R179, R18, RZ ;  /* 0x00000012b3807210 */ /* 0x000fc40007f5e0ff */
[-C--:B------:R-:W-:Y:S01]  /*0eb0*/  LEA.HI.X.SX32 R119, R133, R19.reuse, 0x1, P6 ;  /* 0x0000001385777211 */ /* 0x080fe200030f0eff */
[----:B------:R-:W2:Y:S01]  /*0ec0*/  LDG.E.U16 R74, desc[UR28][R74.64] ;  /* 0x0000001c4a4a7981 */ /* 0x000ea2000c1e1500 */
[-C--:B------:R-:W-:Y:S02]  /*0ed0*/  IADD3 R92, P3, R157, R18.reuse, RZ ;  /* 0x000000129d5c7210 */ /* 0x080fe40007f7e0ff */
[-C--:B------:R-:W-:Y:S01]  /*0ee0*/  LEA.HI.X.SX32 R129, R139, R19.reuse, 0x1, P2 ;  /* 0x000000138b817211 */ /* 0x080fe200010f0eff */
[----:B------:R1:W2:Y:S01]  /*0ef0*/  LDG.E.U16 R133, desc[UR28][R12.64] ;  /* 0x0000001c0c857981 */ /* 0x0002a2000c1e1500 */
[----:B------:R-:W-:Y:S02]  /*0f00*/  LEA.HI.X.SX32 R93, R113, R19, 0x1, P3 ;  /* 0x00000013715d7211 */ /* 0x000fe400018f0eff */
[-C--:B------:R-:W-:Y:S01]  /*0f10*/  IADD3 R112, P3, R171, R18.reuse, RZ ;  /* 0x00000012ab707210 */ /* 0x080fe20007f7e0ff */
[----:B------:R-:W2:Y:S01]  /*0f20*/  LDG.E.U16 R128, desc[UR28][R128.64] ;  /* 0x0000001c80807981 */ /* 0x000ea2000c1e1500 */
[----:B------:R-:W-:-:S02]  /*0f30*/  IADD3 R130, P1, R181, R18, RZ ;  /* 0x00000012b5827210 */ /* 0x000fc40007f3e0ff */
[-C--:B------:R-:W-:Y:S01]  /*0f40*/  LEA.HI.X.SX32 R113, R131, R19.reuse, 0x1, P3 ;  /* 0x0000001383717211 */ /* 0x080fe200018f0eff */
[----:B------:R-:W2:Y:S01]  /*0f50*/  LDG.E.U16 R6, desc[UR28][R6.64] ;  /* 0x0000001c06067981 */ /* 0x000ea2000c1e1500 */
[-C--:B------:R-:W-:Y:S02]  /*0f60*/  LEA.HI.X.SX32 R131, R141, R19.reuse, 0x1, P1 ;  /* 0x000000138d837211 */ /* 0x080fe400008f0eff */
[-C--:B------:R-:W-:Y:S01]  /*0f70*/  IADD3 R98, P5, R163, R18.reuse, RZ ;  /* 0x00000012a3627210 */ /* 0x080fe20007fbe0ff */
[----:B------:R-:W2:Y:S01]  /*0f80*/  LDG.E.U16 R60, desc[UR28][R60.64] ;  /* 0x0000001c3c3c7981 */ /* 0x000ea2000c1e1500 */
[----:B------:R-:W-:Y:S02]  /*0f90*/  IADD3 R120, P3, R185, R18, RZ ;  /* 0x00000012b9787210 */ /* 0x000fe40007f7e0ff */
[-C--:B------:R-:W-:Y:S01]  /*0fa0*/  LEA.HI.X.SX32 R99, R121, R19.reuse, 0x1, P5 ;  /* 0x0000001379637211 */ /* 0x080fe200028f0eff */
[----:B------:R-:W2:Y:S01]  /*0fb0*/  LDG.E.U16 R72, desc[UR28][R72.64] ;  /* 0x0000001c48487981 */ /* 0x000ea2000c1e1500 */
[----:B------:R-:W-:-:S02]  /*0fc0*/  LEA.HI.X.SX32 R121, R143, R19, 0x1, P3 ;  /* 0x000000138f797211 */ /* 0x000fc400018f0eff */
[-C--:B------:R-:W-:Y:S01]  /*0fd0*/  IADD3 R106, P4, R175, R18.reuse, RZ ;  /* 0x00000012af6a7210 */ /* 0x080fe20007f9e0ff */
[----:B------:R-:W2:Y:S01]  /*0fe0*/  LDG.E.U16 R30, desc[UR28][R30.64] ;  /* 0x0000001c1e1e7981 */ /* 0x000ea2000c1e1500 */
[-C--:B------:R-:W-:Y:S02]  /*0ff0*/  IADD3 R104, P5, R177, R18.reuse, RZ ;  /* 0x00000012b1687210 */ /* 0x080fe40007fbe0ff */
[-C--:B------:R-:W-:Y:S01]  /*1000*/  LEA.HI.X.SX32 R107, R135, R19.reuse, 0x1, P4 ;  /* 0x00000013876b7211 */ /* 0x080fe200020f0eff */
[----:B------:R-:W2:Y:S01]  /*1010*/  LDG.E.U16 R100, desc[UR28][R100.64] ;  /* 0x0000001c64647981 */ /* 0x000ea2000c1e1500 */
[----:B0-----:R-:W-:Y:S02]  /*1020*/  IADD3 R18, P4, R189, R18, RZ ;  /* 0x00000012bd127210 */ /* 0x001fe40007f9e0ff */
[-C--:B------:R-:W-:Y:S01]  /*1030*/  LEA.HI.X.SX32 R105, R137, R19.reuse, 0x1, P5 ;  /* 0x0000001389697211 */ /* 0x080fe200028f0eff */
[----:B------:R-:W2:Y:S01]  /*1040*/  LDG.E.U16 R122, desc[UR28][R122.64] ;  /* 0x0000001c7a7a7981 */ /* 0x000ea2000c1e1500 */
[----:B------:R-:W-:-:S03]  /*1050*/  LEA.HI.X.SX32 R19, R145, R19, 0x1, P4 ;  /* 0x0000001391137211 */ /* 0x000fc600020f0eff */
[----:B------:R-:W2:Y:S04]  /*1060*/  LDG.E.U16 R130, desc[UR28][R130.64] ;  /* 0x0000001c82827981 */ /* 0x000ea8000c1e1500 */
        /* <DEDUP_REMOVED lines=38> */
[----:B------:R-:W2:Y:S01]  /*12d0*/  LDG.E.U16 R4, desc[UR28][R10.64] ;  /* 0x0000001c0a047981 */ /* 0x000ea2000c1e1500 */
[----:B------:R-:W0:Y:S01]  /*12e0*/  S2UR UR4, SR_CgaCtaId ;  /* 0x00000000000479c3 */ /* 0x000e220000008800 */
[C---:B-1----:R-:W-:Y:S01]  /*12f0*/  LOP3.LUT R9, R2.reuse, 0x3f, RZ, 0xc0, !PT ;  /* 0x0000003f02097812 */ /* 0x042fe200078ec0ff */
[----:B------:R-:W-:Y:S01]  /*1300*/  UMOV UR21, 0x400 ;  /* 0x0000040000157882 */ /* 0x000fe20000000000 */
[----:B------:R-:W-:-:S03]  /*1310*/  LOP3.LUT R13, R2, 0x40, RZ, 0xc0, !PT ;  /* 0x00000040020d7812 */ /* 0x000fc600078ec0ff */
[----:B------:R-:W-:-:S05]  /*1320*/  IMAD.SHL.U32 R14, R9, 0x2, RZ ;  /* 0x00000002090e7824 */ /* 0x000fca00078e00ff */
[----:B------:R-:W-:-:S04]  /*1330*/  LEA R0, R13, R14, 0x7 ;  /* 0x0000000e0d007211 */ /* 0x000fc800078e38ff */
[C---:B------:R-:W-:Y:S01]  /*1340*/  LOP3.LUT R217, R0.reuse, 0x10, RZ, 0x3c, !PT ;  /* 0x0000001000d97812 */ /* 0x040fe200078e3cff */
[----:B0-----:R-:W-:Y:S01]  /*1350*/  ULEA UR21, UR4, UR21, 0x18 ;  /* 0x0000001504157291 */ /* 0x001fe2000f8ec03f */
[----:B------:R-:W-:-:S08]  /*1360*/  LOP3.LUT R216, R0, 0x20, RZ, 0x3c, !PT ;  /* 0x0000002000d87812 */ /* 0x000fd000078e3cff */
[----:B---3--:R-:W-:Y:S04]  /*1370*/  STS.U16 [R0+UR21], R115 ;  /* 0x0000007300007988 */ /* 0x008fe80008000415 */
[----:B----4-:R-:W-:Y:S04]  /*1380*/  STS.U16 [R0+UR21+0x800], R21 ;  /* 0x0008001500007988 */ /* 0x010fe80008000415 */
[----:B-----5:R-:W-:Y:S04]  /*1390*/  STS.U16 [R0+UR21+0x1000], R25 ;  /* 0x0010001900007988 */ /* 0x020fe80008000415 */
[----:B--2---:R0:W-:Y:S04]  /*13a0*/  STS.U16 [R0+UR21+0x1400], R5 ;  /* 0x0014000500007988 */ /* 0x0041e80008000415 */
[----:B------:R-:W-:Y:S04]  /*13b0*/  STS.U16 [R0+UR21+0xc00], R37 ;  /* 0x000c002500007988 */ /* 0x000fe80008000415 */
[----:B------:R-:W-:Y:S04]  /*13c0*/  STS.U16 [R0+UR21+0x1800], R17 ;  /* 0x0018001100007988 */ /* 0x000fe80008000415 */
[----:B------:R-:W-:Y:S01]  /*13d0*/  STS.U16 [R0+UR21+0x1c00], R15 ;  /* 0x001c000f00007988 */ /* 0x000fe20008000415 */
[----:B0-----:R-:W-:-:S03]  /*13e0*/  LOP3.LUT R5, R0, 0x30, RZ, 0x3c, !PT ;  /* 0x0000003000057812 */ /* 0x001fc600078e3cff */
[----:B------:R-:W-:Y:S04]  /*13f0*/  STL [R1+0x538], R217 ;  /* 0x000538d901007387 */ /* 0x000fe80000100800 */
[----:B------:R-:W-:Y:S04]  /*1400*/  STL [R1+0x534], R216 ;  /* 0x000534d801007387 */ /* 0x000fe80000100800 */
[----:B------:R-:W-:Y:S04]  /*1410*/  STS.U16 [R0+UR21+0x400], R133 ;  /* 0x0004008500007988 */ /* 0x000fe80008000415 */
        /* <DEDUP_REMOVED lines=9> */
[----:B------:R0:W-:Y:S04]  /*14b0*/  STS.U16 [R216+UR21+0x500], R6 ;  /* 0x00050006d8007988 */ /* 0x0001e80008000415 */
[----:B------:R-:W-:Y:S04]  /*14c0*/  STS.U16 [R216+UR21+0x900], R60 ;  /* 0x0009003cd8007988 */ /* 0x000fe80008000415 */
[----:B------:R-:W-:Y:S04]  /*14d0*/  STS.U16 [R216+UR21+0xd00], R72 ;  /* 0x000d0048d8007988 */ /* 0x000fe80008000415 */
[----:B------:R-:W-:Y:S04]  /*14e0*/  STS.U16 [R216+UR21+0x1100], R30 ;  /* 0x0011001ed8007988 */ /* 0x000fe80008000415 */
[----:B------:R-:W-:Y:S04]  /*14f0*/  STS.U16 [R216+UR21+0x1500], R100 ;  /* 0x00150064d8007988 */ /* 0x000fe80008000415 */
[----:B------:R-:W-:Y:S04]  /*1500*/  STS.U16 [R216+UR21+0x1900], R122 ;  /* 0x0019007ad8007988 */ /* 0x000fe80008000415 */
[----:B------:R-:W-:Y:S01]  /*1510*/  STS.U16 [R216+UR21+0x1d00], R130 ;  /* 0x001d0082d8007988 */ /* 0x000fe20008000415 */
[----:B0-----:R-:W-:-:S03]  /*1520*/  LOP3.LUT R6, R0, 0x40, RZ, 0x3c, !PT ;  /* 0x0000004000067812 */ /* 0x001fc600078e3cff */
        /* <DEDUP_REMOVED lines=10> */
[----:B------:R0:W-:Y:S04]  /*15d0*/  STL [R1+0x530], R5 ;  /* 0x0005300501007387 */ /* 0x0001e80000100800 */
        /* <DEDUP_REMOVED lines=32> */
[----:B------:R-:W-:Y:S01]  /*17e0*/  STS.U16 [R5+UR21+0x1780], R98 ;  /* 0x0017806205007988 */ /* 0x000fe20008000415 */
[----:B------:R-:W-:-:S03]  /*17f0*/  IMAD.MOV.U32 R7, RZ, RZ, 0x3f800000 ;  /* 0x3f800000ff077424 */ /* 0x000fc600078e00ff */
[----:B------:R-:W-:Y:S04]  /*1800*/  STS.U16 [R5+UR21+0x1b80], R104 ;  /* 0x001b806805007988 */ /* 0x000fe80008000415 */
[----:B------:R0:W-:Y:S04]  /*1810*/  STS.U16 [R5+UR21+0x1f80], R4 ;  /* 0x001f800405007988 */ /* 0x0001e80008000415 */
[----:B------:R-:W-:Y:S04]  /*1820*/  STL [R1+0x524], R6 ;  /* 0x0005240601007387 */ /* 0x000fe80000100800 */
[----:B------:R1:W-:Y:S01]  /*1830*/  STL [R1+0x518], R5 ;  /* 0x0005180501007387 */ /* 0x0003e20000100800 */
[----:B0-----:R-:W-:-:S05]  /*1840*/  IMAD.MOV.U32 R4, RZ, RZ, 0x3f800000 ;  /* 0x3f800000ff047424 */ /* 0x001fca00078e00ff */
[----:B------:R-:W-:Y:S01]  /*1850*/  STL [R1+0x110], R4 ;  /* 0x0001100401007387 */ /* 0x000fe20000100800 */
[----:B-1----:R-:W-:-:S03]  /*1860*/  IMAD.MOV.U32 R5, RZ, RZ, 0x3f800000 ;  /* 0x3f800000ff057424 */ /* 0x002fc600078e00ff */
[----:B------:R-:W-:Y:S04]  /*1870*/  STL [R1+0x10c], R7 ;  /* 0x00010c0701007387 */ /* 0x000fe80000100800 */
[----:B------:R-:W-:Y:S04]  /*1880*/  STL [R1+0x108], R5 ;  /* 0x0001080501007387 */ /* 0x000fe80000100800 */
[----:B------:R0:W-:Y:S02]  /*1890*/  STL [R1+0x104], R4 ;  /* 0x0001040401007387 */ /* 0x0001e40000100800 */
[----:B0-----:R-:W-:-:S05]  /*18a0*/  VIADD R4, R3, 0x80 ;  /* 0x0000008003047836 */ /* 0x001fca0000000000 */
[----:B------:R-:W-:Y:S01]  /*18b0*/  ISETP.GE.AND P0, PT, R4, 0x1, PT ;  /* 0x000000010400780c */ /* 0x000fe20003f06270 */
[----:B------:R-:W-:Y:S01]  /*18c0*/  IMAD.MOV.U32 R10, RZ, RZ, -0x800000 ;  /* 0xff800000ff0a7424 */ /* 0x000fe200078e00ff */
[----:B------:R-:W-:Y:S01]  /*18d0*/  CS2R R184, SRZ ;  /* 0x0000000000b87805 */ /* 0x000fe2000001ff00 */
[----:B------:R-:W-:Y:S01]  /*18e0*/  IMAD.MOV.U32 R11, RZ, RZ, -0x800000 ;  /* 0xff800000ff0b7424 */ /* 0x000fe200078e00ff */
[----:B------:R-:W-:Y:S01]  /*18f0*/  CS2R R186, SRZ ;  /* 0x0000000000ba7805 */ /* 0x000fe2000001ff00 */
[----:B------:R-:W-:Y:S01]  /*1900*/  IMAD.MOV.U32 R12, RZ, RZ, -0x800000 ;  /* 0xff800000ff0c7424 */ /* 0x000fe200078e00ff */
[----:B------:R-:W-:Y:S01]  /*1910*/  CS2R R188, SRZ ;  /* 0x0000000000bc7805 */ /* 0x000fe2000001ff00 */
[----:B------:R-:W-:Y:S01]  /*1920*/  IMAD.MOV.U32 R6, RZ, RZ, -0x800000 ;  /* 0xff800000ff067424 */ /* 0x000fe200078e00ff */
[----:B------:R-:W-:Y:S02]  /*1930*/  CS2R R190, SRZ ;  /* 0x0000000000be7805 */ /* 0x000fe4000001ff00 */
[----:B------:R-:W-:-:S02]  /*1940*/  CS2R R192, SRZ ;  /* 0x0000000000c07805 */ /* 0x000fc4000001ff00 */
[----:B------:R-:W-:Y:S02]  /*1950*/  CS2R R194, SRZ ;  /* 0x0000000000c27805 */ /* 0x000fe4000001ff00 */
[----:B------:R-:W-:Y:S02]  /*1960*/  CS2R R196, SRZ ;  /* 0x0000000000c47805 */ /* 0x000fe4000001ff00 */
[----:B------:R-:W-:Y:S02]  /*1970*/  CS2R R198, SRZ ;  /* 0x0000000000c67805 */ /* 0x000fe4000001ff00 */
[----:B------:R-:W-:Y:S02]  /*1980*/  CS2R R200, SRZ ;  /* 0x0000000000c87805 */ /* 0x000fe4000001ff00 */
        /* <DEDUP_REMOVED lines=23> */
[C---:B------:R-:W-:Y:S02]  /*1b00*/  LOP3.LUT R5, R2.reuse, 0x7f, RZ, 0xc0, !PT ;  /* 0x0000007f02057812 */ /* 0x040fe400078ec0ff */
[C---:B------:R-:W-:Y:S02]  /*1b10*/  LOP3.LUT R8, R2.reuse, 0x60, RZ, 0xc0, !PT ;  /* 0x0000006002087812 */ /* 0x040fe400078ec0ff */
[----:B------:R-:W-:Y:S01]  /*1b20*/  SHF.L.U32 R4, R2, 0x1, RZ ;  /* 0x0000000102047819 */ /* 0x000fe200000006ff */
[----:B------:R-:W-:Y:S06]  /*1b30*/  @!P0 BRA `(.L_x_0) ;  /* 0x000000b000748947 */ /* 0x000fec0003800000 */
[----:B------:R-:W0:Y:S01]  /*1b40*/  LDC.64 R6, c[0x0][0x250] ;  /* 0x00009400ff067b82 */ /* 0x000e220000000a00 */
[----:B------:R-:W-:Y:S01]  /*1b50*/  SHF.R.U32.HI R10, RZ, 0x6, R2 ;  /* 0x00000006ff0a7819 */ /* 0x000fe20000011602 */
[----:B------:R-:W-:Y:S01]  /*1b60*/  ULDC UR4, c[0x0][0x258] ;  /* 0x0000960000047ab9 */ /* 0x000fe20000000800 */
[----:B------:R-:W-:Y:S01]  /*1b70*/  ISETP.NE.U32.AND P0, PT, R13, RZ, PT ;  /* 0x000000ff0d00720c */ /* 0x000fe20003f05070 */
[----:B------:R-:W-:Y:S01]  /*1b80*/  ULDC.64 UR6, c[0x0][0x218] ;  /* 0x0000860000067ab9 */ /* 0x000fe20000000a00 */
[----:B------:R-:W-:Y:S01]  /*1b90*/  SGXT.U32 R10, R10, 0x1 ;  /* 0x000000010a0a781a */ /* 0x000fe20000000000 */
[----:B------:R-:W-:Y:S01]  /*1ba0*/  UIADD3 UR8, UR21, 0x4000, URZ ;  /* 0x0000400015087890 */ /* 0x000fe2000fffe03f */
[----:B------:R-:W-:Y:S01]  /*1bb0*/  SEL R11, RZ, 0x90, !P0 ;  /* 0x00000090ff0b7807 */ /* 0x000fe20004000000 */
[----:B------:R-:W1:Y:S01]  /*1bc0*/  LDC.64 R216, c[0x0][0x260] ;  /* 0x00009800ffd87b82 */ /* 0x000e620000000a00 */
[----:B------:R-:W-:Y:S01]  /*1bd0*/  USHF.R.U32.HI UR32, URZ, 0x4, UR21 ;  /* 0x000000043f207899 */ /* 0x000fe20008011615 */
[----:B------:R-:W-:Y:S01]  /*1be0*/  CS2R R184, SRZ ;  /* 0x0000000000b87805 */ /* 0x000fe2000001ff00 */
[----:B------:R-:W-:Y:S01]  /*1bf0*/  USHF.R.U32.HI UR8, URZ, 0x4, UR8 ;  /* 0x000000043f087899 */ /* 0x000fe20008011608 */
[----:B------:R-:W-:Y:S01]  /*1c00*/  CS2R R186, SRZ ;  /* 0x0000000000ba7805 */ /* 0x000fe2000001ff00 */
[----:B------:R-:W-:Y:S01]  /*1c10*/  USGXT.U32 UR32, UR32, 0xe ;  /* 0x0000000e2020789a */ /* 0x000fe20008000000 */
[----:B------:R-:W-:Y:S01]  /*1c20*/  CS2R R188, SRZ ;  /* 0x0000000000bc7805 */ /* 0x000fe2000001ff00 */
[----:B------:R-:W-:Y:S01]  /*1c30*/  USGXT.U32 UR34, UR8, 0xe ;  /* 0x0000000e0822789a */ /* 0x000fe20008000000 */
[----:B------:R-:W-:Y:S01]  /*1c40*/  CS2R R190, SRZ ;  /* 0x0000000000be7805 */ /* 0x000fe2000001ff00 */
[----:B------:R-:W-:Y:S01]  /*1c50*/  UIADD3 UR8, UP0, UR32, 0x80, URZ ;  /* 0x0000008020087890 */ /* 0x000fe2000ff1e03f */
[----:B------:R-:W-:Y:S01]  /*1c60*/  CS2R R192, SRZ ;  /* 0x0000000000c07805 */ /* 0x000fe2000001ff00 */
[----:B------:R-:W-:Y:S01]  /*1c70*/  UIADD3 UR10, UP1, UR34, 0x2, URZ ;  /* 0x00000002220a7890 */ /* 0x000fe2000ff3e03f */
[----:B------:R-:W-:-:S02]  /*1c80*/  CS2R R194, SRZ ;  /* 0x0000000000c27805 */ /* 0x000fc4000001ff00 */
[----:B------:R-:W-:Y:S02]  /*1c90*/  CS2R R196, SRZ ;  /* 0x0000000000c47805 */ /* 0x000fe4000001ff00 */
[----:B------:R-:W-:Y:S02]  /*1ca0*/  CS2R R198, SRZ ;  /* 0x0000000000c67805 */ /* 0x000fe4000001ff00 */
[----:B------:R-:W-:Y:S01]  /*1cb0*/  CS2R R200, SRZ ;  /* 0x0000000000c87805 */ /* 0x000fe2000001ff00 */
[----:B0-----:R-:W-:Y:S01]  /*1cc0*/  IMAD R12, R10, R7, RZ ;  /* 0x000000070a0c7224 */ /* 0x001fe200078e02ff */
[----:B------:R-:W-:Y:S01]  /*1cd0*/  SHF.R.U32.HI R10, RZ, 0x2, R2 ;  /* 0x00000002ff0a7819 */ /* 0x000fe20000011602 */
[----:B------:R-:W-:Y:S01]  /*1ce0*/  IMAD R6, R6, UR20, RZ ;  /* 0x0000001406067c24 */ /* 0x000fe2000f8e02ff */
[----:B------:R-:W-:Y:S01]  /*1cf0*/  SHF.R.U32.HI R2, RZ, 0x1, R8 ;  /* 0x00000001ff027819 */ /* 0x000fe20000011608 */
[----:B------:R-:W-:Y:S01]  /*1d00*/  IMAD R16, R7, 0x2, R12 ;  /* 0x0000000207107824 */ /* 0x000fe200078e020c */
[----:B------:R-:W-:-:S02]  /*1d10*/  SGXT.U32 R8, R10, 0x3 ;  /* 0x000000030a08781a */ /* 0x000fc40000000000 */
[----:B------:R-:W-:Y:S02]  /*1d20*/  CS2R R202, SRZ ;  /* 0x0000000000ca7805 */ /* 0x000fe4000001ff00 */
[----:B------:R-:W-:Y:S01]  /*1d30*/  CS2R R204, SRZ ;  /* 0x0000000000cc7805 */ /* 0x000fe2000001ff00 */
[----:B------:R-:W-:Y:S01]  /*1d40*/  IMAD R18, R7, 0x2, R16 ;  /* 0x0000000207127824 */ /* 0x000fe200078e0210 */
[----:B------:R-:W-:Y:S01]  /*1d50*/  LOP3.LUT R2, R3, R2, R8, 0xfe, !PT ;  /* 0x0000000203027212 */ /* 0x000fe200078efe08 */
[----:B-1----:R-:W-:Y:S01]  /*1d60*/  IMAD.MOV.U32 R4, RZ, RZ, R217 ;  /* 0x000000ffff047224 */ /* 0x002fe200078e00d9 */
[----:B------:R-:W-:Y:S01]  /*1d70*/  LOP3.LUT R3, R11, R14, RZ, 0x3c, !PT ;  /* 0x0000000e0b037212 */ /* 0x000fe200078e3cff */
[----:B------:R-:W-:Y:S01]  /*1d80*/  IMAD R20, R7, 0x2, R18 ;  /* 0x0000000207147824 */ /* 0x000fe200078e0212 */
[----:B------:R0:W-:Y:S01]  /*1d90*/  STL [R1+0x514], R217 ;  /* 0x000514d901007387 */ /* 0x0001e20000100800 */
[----:B------:R-:W-:Y:S01]  /*1da0*/  IMAD R8, R9, UR4, RZ ;  /* 0x0000000409087c24 */ /* 0x000fe2000f8e02ff */
[----:B------:R-:W-:Y:S01]  /*1db0*/  ULDC.64 UR4, c[0x0][0x220] ;  /* 0x0000880000047ab9 */ /* 0x000fe20000000a00 */
[----:B------:R-:W-:Y:S01]  /*1dc0*/  IMAD R22, R7, 0x2, R20 ;  /* 0x0000000207167824 */ /* 0x000fe200078e0214 */
[----:B------:R-:W-:Y:S01]  /*1dd0*/  CS2R R206, SRZ ;  /* 0x0000000000ce7805 */ /* 0x000fe2000001ff00 */
[----:B------:R-:W-:Y:S01]  /*1de0*/  IMAD R13, R5, R4, RZ ;  /* 0x00000004050d7224 */ /* 0x000fe200078e02ff */
[----:B------:R-:W-:Y:S01]  /*1df0*/  CS2R R208, SRZ ;  /* 0x0000000000d07805 */ /* 0x000fe2000001ff00 */
[C---:B------:R-:W-:Y:S01]  /*1e00*/  IMAD R24, R7.reuse, 0x2, R22 ;  /* 0x0000000207187824 */ /* 0x040fe200078e0216 */
[----:B------:R-:W-:Y:S01]  /*1e10*/  CS2R R210, SRZ ;  /* 0x0000000000d27805 */ /* 0x000fe2000001ff00 */
[----:B------:R-:W-:Y:S01]  /*1e20*/  IMAD.MOV.U32 R15, RZ, RZ, R216 ;  /* 0x000000ffff0f7224 */ /* 0x000fe200078e00d8 */
[----:B------:R-:W-:Y:S01]  /*1e30*/  CS2R R212, SRZ ;  /* 0x0000000000d47805 */ /* 0x000fe2000001ff00 */
[C---:B------:R-:W-:Y:S01]  /*1e40*/  IMAD R26, R7.reuse, 0x2, R24 ;  /* 0x00000002071a7824 */ /* 0x040fe200078e0218 */
[----:B------:R-:W-:Y:S01]  /*1e50*/  CS2R R214, SRZ ;  /* 0x0000000000d67805 */ /* 0x000fe2000001ff00 */
[----:B------:R-:W-:Y:S01]  /*1e60*/  IMAD.SHL.U32 R10, R8, 0x2, RZ ;  /* 0x00000002080a7824 */ /* 0x000fe200078e00ff */
[----:B------:R-:W-:Y:S01]  /*1e70*/  CS2R R152, SRZ ;  /* 0x0000000000987805 */ /* 0x000fe2000001ff00 */
[C---:B------:R-:W-:Y:S01]  /*1e80*/  IMAD R28, R7.reuse, 0x2, R26 ;  /* 0x00000002071c7824 */ /* 0x040fe200078e021a */
[----:B------:R-:W-:Y:S01]  /*1e90*/  CS2R R154, SRZ ;  /* 0x00000000009a7805 */ /* 0x000fe2000001ff00 */
[----:B------:R-:W-:Y:S01]  /*1ea0*/  IMAD.SHL.U32 R5, R6, 0x2, RZ ;  /* 0x0000000206057824 */ /* 0x000fe200078e00ff */
[----:B------:R-:W-:Y:S01]  /*1eb0*/  CS2R R156, SRZ ;  /* 0x00000000009c7805 */ /* 0x000fe2000001ff00 */
[----:B------:R-:W-:Y:S01]  /*1ec0*/  IMAD R30, R7, 0x2, R28 ;  /* 0x00000002071e7824 */ /* 0x000fe200078e021c */
[----:B------:R-:W-:Y:S01]  /*1ed0*/  CS2R R158, SRZ ;  /* 0x00000000009e7805 */ /* 0x000fe2000001ff00 */
[----:B------:R-:W-:Y:S01]  /*1ee0*/  IMAD R9, R15, UR20, RZ ;  /* 0x000000140f097c24 */ /* 0x000fe2000f8e02ff */
[----:B------:R-:W-:Y:S01]  /*1ef0*/  IADD3 R15, P0, P1, R10, UR6, R5 ;  /* 0x000000060a0f7c10 */ /* 0x000fe2000f91e005 */
[----:B------:R-:W-:Y:S01]  /*1f00*/  IMAD.HI R11, R8, 0x2, RZ ;  /* 0x00000002080b7827 */ /* 0x000fe200078e02ff */
[C---:B------:R-:W-:Y:S01]  /*1f10*/  LEA R32, R7.reuse, R30, 0x1 ;  /* 0x0000001e07207211 */ /* 0x040fe200078e08ff */
[----:B------:R-:W-:Y:S01]  /*1f20*/  UMOV UR6, URZ ;  /* 0x0000003f00067c82 */ /* 0x000fe20008000000 */
[-C--:B------:R-:W-:Y:S01]  /*1f30*/  LEA R220, P2, R12, R15.reuse, 0x1 ;  /* 0x0000000f0cdc7211 */ /* 0x080fe200078408ff */
[----:B------:R-:W-:Y:S01]  /*1f40*/  IMAD.HI R6, R6, 0x2, RZ ;  /* 0x0000000206067827 */ /* 0x000fe200078e02ff */
[-C--:B------:R-:W-:Y:S01]  /*1f50*/  LEA R218, P3, R16, R15.reuse, 0x1 ;  /* 0x0000000f10da7211 */ /* 0x080fe200078608ff */
[----:B------:R-:W-:Y:S01]  /*1f60*/  UIADD3.X UR9, UR6, 0x40000040, URZ, UP0, !UPT ;  /* 0x4000004006097890 */ /* 0x000fe200087fe43f */
[----:B------:R-:W-:Y:S01]  /*1f70*/  LEA R216, P4, R18, R15, 0x1 ;  /* 0x0000000f12d87211 */ /* 0x000fe200078808ff */
[----:B------:R-:W-:Y:S01]  /*1f80*/  IMAD R34, R7, 0x2, R32 ;  /* 0x0000000207227824 */ /* 0x000fe200078e0220 */
[----:B------:R-:W-:Y:S01]  /*1f90*/  IADD3.X R11, R11, UR7, R6, P0, P1 ;  /* 0x000000070b0b7c10 */ /* 0x000fe200087e2406 */
[----:B------:R-:W-:Y:S01]  /*1fa0*/  IMAD.SHL.U32 R8, R9, 0x2, RZ ;  /* 0x0000000209087824 */ /* 0x000fe200078e00ff */
[----:B------:R-:W-:Y:S01]  /*1fb0*/  SHF.L.U32 R5, R13, 0x1, RZ ;  /* 0x000000010d057819 */ /* 0x000fe200000006ff */
[----:B------:R-:W-:Y:S01]  /*1fc0*/  IMAD R36, R7, 0x2, R34 ;  /* 0x0000000207247824 */ /* 0x000fe200078e0222 */
[-C--:B------:R-:W-:Y:S01]  /*1fd0*/  LEA.HI.X.SX32 R221, R12, R11.reuse, 0x1, P2 ;  /* 0x0000000b0cdd7211 */ /* 0x080fe200010f0eff */
[----:B------:R-:W-:Y:S01]  /*1fe0*/  IMAD.HI R9, R9, 0x2, RZ ;  /* 0x0000000209097827 */ /* 0x000fe200078e02ff */
[-C--:B------:R-:W-:Y:S01]  /*1ff0*/  LEA.HI.X.SX32 R219, R16, R11.reuse, 0x1, P3 ;  /* 0x0000000b10db7211 */ /* 0x080fe200018f0eff */
[----:B------:R-:W-:Y:S01]  /*2000*/  UMOV UR7, URZ ;  /* 0x0000003f00077c82 */ /* 0x000fe20008000000 */
[----:B0-----:R-:W-:Y:S01]  /*2010*/  LEA.HI.X.SX32 R217, R18, R11, 0x1, P4 ;  /* 0x0000000b12d97211 */ /* 0x001fe200020f0eff */
[----:B------:R-:W-:Y:S01]  /*2020*/  IMAD R38, R7, 0x2, R36 ;  /* 0x0000000207267824 */ /* 0x000fe200078e0224 */
[----:B------:R-:W-:Y:S01]  /*2030*/  STL.64 [R1+0x508], R220 ;  /* 0x000508dc01007387 */ /* 0x000fe20000100a00 */
[C---:B------:R-:W-:Y:S01]  /*2040*/  LEA R4, P4, R24.reuse, R15, 0x1 ;  /* 0x0000000f18047211 */ /* 0x040fe200078808ff */
[----:B------:R-:W-:Y:S01]  /*2050*/  IMAD.HI R58, R13, 0x2, RZ ;  /* 0x000000020d3a7827 */ /* 0x000fe200078e02ff */
[----:B------:R-:W-:Y:S01]  /*2060*/  IADD3 R8, P0, P1, R5, UR4, R8 ;  /* 0x0000000405087c10 */ /* 0x000fe2000f91e008 */
[----:B------:R0:W-:Y:S01]  /*2070*/  STL.64 [R1+0x500], R218 ;  /* 0x000500da01007387 */ /* 0x0001e20000100a00 */
[----:B------:R-:W-:Y:S01]  /*2080*/  LEA.HI.X.SX32 R5, R24, R11, 0x1, P4 ;  /* 0x0000000b18057211 */ /* 0x000fe200020f0eff */
[C---:B------:R-:W-:Y:S01]  /*2090*/  IMAD R40, R7.reuse, 0x2, R38 ;  /* 0x0000000207287824 */ /* 0x040fe200078e0226 */
[----:B------:R-:W-:Y:S01]  /*20a0*/  IADD3.X R9, R58, UR5, R9, P0, P1 ;  /* 0x000000053a097c10 */ /* 0x000fe200087e2409 */
[----:B------:R1:W-:Y:S01]  /*20b0*/  STL.64 [R1+0x4f8], R216 ;  /* 0x0004f8d801007387 */ /* 0x0003e20000100a00 */
[----:B------:R-:W-:Y:S01]  /*20c0*/  UIADD3.X UR11, UR7, 0x40000040, URZ, UP1, !UPT ;  /* 0x40000040070b7890 */ /* 0x000fe20008ffe43f */
[----:B------:R-:W-:Y:S01]  /*20d0*/  IMAD R42, R7, 0x2, R40 ;  /* 0x00000002072a7824 */ /* 0x000fe200078e0228 */
[----:B------:R-:W-:-:S02]  /*20e0*/  CS2R R160, SRZ ;  /* 0x0000000000a07805 */ /* 0x000fc4000001ff00 */
[----:B------:R-:W-:Y:S02]  /*20f0*/  CS2R R162, SRZ ;  /* 0x0000000000a27805 */ /* 0x000fe4000001ff00 */
[----:B------:R-:W-:Y:S01]  /*2100*/  CS2R R164, SRZ ;  /* 0x0000000000a47805 */ /* 0x000fe2000001ff00 */
[----:B------:R-:W-:Y:S01]  /*2110*/  IMAD R44, R7, 0x2, R42 ;  /* 0x00000002072c7824 */ /* 0x000fe200078e022a */
[----:B------:R-:W-:Y:S02]  /*2120*/  CS2R R166, SRZ ;  /* 0x0000000000a67805 */ /* 0x000fe4000001ff00 */
[----:B0-----:R-:W-:Y:S02]  /*2130*/  LEA R218, P2, R20, R15, 0x1 ;  /* 0x0000000f14da7211 */ /* 0x001fe400078408ff */
[----:B------:R-:W-:Y:S02]  /*2140*/  CS2R R168, SRZ ;  /* 0x0000000000a87805 */ /* 0x000fe4000001ff00 */
[----:B------:R-:W-:-:S02]  /*2150*/  CS2R R170, SRZ ;  /* 0x0000000000aa7805 */ /* 0x000fc4000001ff00 */
[C---:B------:R-:W-:Y:S02]  /*2160*/  LEA R46, R7.reuse, R44, 0x1 ;  /* 0x0000002c072e7211 */ /* 0x040fe400078e08ff */
[----:B------:R-:W-:Y:S02]  /*2170*/  CS2R R172, SRZ ;  /* 0x0000000000ac7805 */ /* 0x000fe4000001ff00 */
[----:B-1----:R-:W-:Y:S02]  /*2180*/  LEA R216, P3, R22, R15, 0x1 ;  /* 0x0000000f16d87211 */ /* 0x002fe400078608ff */
[----:B------:R-:W-:Y:S02]  /*2190*/  CS2R R174, SRZ ;  /* 0x0000000000ae7805 */ /* 0x000fe4000001ff00 */
[-C--:B------:R-:W-:Y:S01]  /*21a0*/  LEA.HI.X.SX32 R219, R20, R11.reuse, 0x1, P2 ;  /* 0x0000000b14db7211 */ /* 0x080fe200010f0eff */
[----:B------:R-:W-:Y:S01]  /*21b0*/  IMAD R14, R7, 0x2, R46 ;  /* 0x00000002070e7824 */ /* 0x000fe200078e022e */
[----:B------:R-:W-:-:S02]  /*21c0*/  LEA.HI.X.SX32 R217, R22, R11, 0x1, P3 ;  /* 0x0000000b16d97211 */ /* 0x000fc400018f0eff */
[----:B------:R-:W-:Y:S02]  /*21d0*/  CS2R R176, SRZ ;  /* 0x0000000000b07805 */ /* 0x000fe4000001ff00 */
[C---:B------:R-:W-:Y:S01]  /*21e0*/  LEA R22, P3, R28.reuse, R15, 0x1 ;  /* 0x0000000f1c167211 */ /* 0x040fe200078608ff */
[C---:B------:R-:W-:Y:S01]  /*21f0*/  IMAD R48, R7.reuse, 0x2, R14 ;  /* 0x0000000207307824 */ /* 0x040fe200078e020e */
[----:B------:R-:W-:Y:S01]  /*2200*/  STL.64 [R1+0x4f0], R218 ;  /* 0x0004f0da01007387 */ /* 0x000fe20000100a00 */
[----:B------:R-:W-:Y:S02]  /*2210*/  CS2R R178, SRZ ;  /* 0x0000000000b27805 */ /* 0x000fe4000001ff00 */
[----:B------:R-:W-:Y:S01]  /*2220*/  LEA.HI.X.SX32 R23, R28, R11, 0x1, P3 ;  /* 0x0000000b1c177211 */ /* 0x000fe200018f0eff */
[----:B------:R-:W-:Y:S01]  /*2230*/  IMAD R50, R7, 0x2, R48 ;  /* 0x0000000207327824 */ /* 0x000fe200078e0230 */
[----:B------:R0:W-:Y:S01]  /*2240*/  STL.64 [R1+0x4e8], R216 ;  /* 0x0004e8d801007387 */ /* 0x0001e20000100a00 */
[----:B------:R-:W-:-:S02]  /*2250*/  CS2R R180, SRZ ;  /* 0x0000000000b47805 */ /* 0x000fc4000001ff00 */
[----:B------:R-:W-:Y:S01]  /*2260*/  CS2R R182, SRZ ;  /* 0x0000000000b67805 */ /* 0x000fe2000001ff00 */
[C---:B------:R-:W-:Y:S01]  /*2270*/  IMAD R52, R7.reuse, 0x2, R50 ;  /* 0x0000000207347824 */ /* 0x040fe200078e0232 */
[----:B------:R1:W-:Y:S01]  /*2280*/  STL.64 [R1+0x4e0], R4 ;  /* 0x0004e00401007387 */ /* 0x0003e20000100a00 */
[----:B------:R-:W-:Y:S01]  /*2290*/  UMOV UR5, URZ ;  /* 0x0000003f00057c82 */ /* 0x000fe20008000000 */
[----:B------:R-:W-:Y:S01]  /*22a0*/  UMOV UR4, URZ ;  /* 0x0000003f00047c82 */ /* 0x000fe20008000000 */
[C---:B------:R-:W-:Y:S01]  /*22b0*/  IMAD R10, R7.reuse, 0x2, R52 ;  /* 0x00000002070a7824 */ /* 0x040fe200078e0234 */
[----:B------:R-:W-:Y:S01]  /*22c0*/  STL.64 [R1+0x4d0], R22 ;  /* 0x0004d01601007387 */ /* 0x000fe20000100a00 */
[----:B------:R-:W-:Y:S02]  /*22d0*/  UIADD3.64 UR12, UR8, 0x80, URZ ;  /* 0x00000080080c7897 */ /* 0x000fe4000fffe03f */
[----:B------:R-:W-:Y:S01]  /*22e0*/  IMAD R6, R7, 0x2, R10 ;  /* 0x0000000207067824 */ /* 0x000fe200078e020a */
[----:B0-----:R-:W-:Y:S01]  /*22f0*/  LEA R216, P2, R26, R15, 0x1 ;  /* 0x0000000f1ad87211 */ /* 0x001fe200078408ff */
[----:B------:R-:W-:-:S02]  /*2300*/  UIADD3.64 UR16, UR8, 0x100, URZ ;  /* 0x0000010008107897 */ /* 0x000fc4000fffe03f */
[C---:B------:R-:W-:Y:S01]  /*2310*/  IMAD R54, R7.reuse, 0x2, R6 ;  /* 0x0000000207367824 */ /* 0x040fe200078e0206 */
[----:B-1----:R-:W-:Y:S01]  /*2320*/  LEA R4, P4, R30, R15, 0x1 ;  /* 0x0000000f1e047211 */ /* 0x002fe200078808ff */
[----:B------:R-:W-:Y:S01]  /*2330*/  UIADD3.64 UR36, UR8, 0x180, URZ ;  /* 0x0000018008247897 */ /* 0x000fe2000fffe03f */
[-C--:B------:R-:W-:Y:S01]  /*2340*/  LEA.HI.X.SX32 R217, R26, R11.reuse, 0x1, P2 ;  /* 0x0000000b1ad97211 */ /* 0x080fe200010f0eff */
[C---:B------:R-:W-:Y:S01]  /*2350*/  IMAD R56, R7.reuse, 0x2, R54 ;  /* 0x0000000207387824 */ /* 0x040fe200078e0236 */
[----:B------:R-:W-:Y:S01]  /*2360*/  LEA.HI.X.SX32 R5, R30, R11, 0x1, P4 ;  /* 0x0000000b1e057211 */ /* 0x000fe200020f0eff */
[----:B------:R-:W-:Y:S01]  /*2370*/  UIADD3.64 UR40, UR8, 0x200, URZ ;  /* 0x0000020008287897 */ /* 0x000fe2000fffe03f */
[C---:B------:R-:W-:Y:S01]  /*2380*/  LEA R218, P2, R32.reuse, R15, 0x1 ;  /* 0x0000000f20da7211 */ /* 0x040fe200078408ff */
[----:B------:R0:W-:Y:S01]  /*2390*/  STL.64 [R1+0x4d8], R216 ;  /* 0x0004d8d801007387 */ /* 0x0001e20000100a00 */
[C---:B------:R-:W-:Y:S01]  /*23a0*/  IMAD R12, R7.reuse, 0x2, R56 ;  /* 0x00000002070c7824 */ /* 0x040fe200078e0238 */
[----:B------:R-:W-:Y:S01]  /*23b0*/  UIADD3.64 UR44, UR8, 0x280, URZ ;  /* 0x00000280082c7897 */ /* 0x000fe2000fffe03f */
[----:B------:R-:W-:Y:S01]  /*23c0*/  LEA.HI.X.SX32 R219, R32, R11, 0x1, P2 ;  /* 0x0000000b20db7211 */ /* 0x000fe200010f0eff */
[----:B------:R1:W-:Y:S01]  /*23d0*/  STL.64 [R1+0x4c8], R4 ;  /* 0x0004c80401007387 */ /* 0x0003e20000100a00 */
[----:B------:R-:W-:Y:S01]  /*23e0*/  IMAD R16, R7, 0x2, R12 ;  /* 0x0000000207107824 */ /* 0x000fe200078e020c */
[----:B------:R-:W-:-:S02]  /*23f0*/  UIADD3.64 UR48, UR8, 0x300, URZ ;  /* 0x0000030008307897 */ /* 0x000fc4000fffe03f */
[----:B------:R2:W-:Y:S01]  /*2400*/  STL.64 [R1+0x4c0], R218 ;  /* 0x0004c0da01007387 */ /* 0x0005e20000100a00 */
[C---:B------:R-:W-:Y:S01]  /*2410*/  IMAD R18, R7.reuse, 0x2, R16 ;  /* 0x0000000207127824 */ /* 0x040fe200078e0210 */
[----:B------:R-:W-:Y:S01]  /*2420*/  UIADD3.64 UR14, UR10, 0x2, URZ ;  /* 0x000000020a0e7897 */ /* 0x000fe2000fffe03f */
[-C--:B0-----:R-:W-:Y:S02]  /*2430*/  LEA R216, P3, R34, R15.reuse, 0x1 ;  /* 0x0000000f22d87211 */ /* 0x081fe400078608ff */
[C---:B------:R-:W-:Y:S01]  /*2440*/  IMAD R20, R7.reuse, 0x2, R18 ;  /* 0x0000000207147824 */ /* 0x040fe200078e0212 */
[----:B------:R-:W-:Y:S01]  /*2450*/  UIADD3.64 UR18, UR10, 0x4, URZ ;  /* 0x000000040a127897 */ /* 0x000fe2000fffe03f */
[----:B-1----:R-:W-:Y:S02]  /*2460*/  LEA R4, P4, R36, R15, 0x1 ;  /* 0x0000000f24047211 */ /* 0x002fe400078808ff */
[C---:B------:R-:W-:Y:S01]  /*2470*/  IMAD R22, R7.reuse, 0x2, R20 ;  /* 0x0000000207167824 */ /* 0x040fe200078e0214 */
[-C--:B------:R-:W-:Y:S01]  /*2480*/  LEA.HI.X.SX32 R217, R34, R11.reuse, 0x1, P3 ;  /* 0x0000000b22d97211 */ /* 0x080fe200018f0eff */
[----:B------:R-:W-:Y:S01]  /*2490*/  UIADD3.64 UR6, UR10, 0x1fe, URZ ;  /* 0x000001fe0a067897 */ /* 0x000fe2000fffe03f */
[----:B------:R-:W-:Y:S01]  /*24a0*/  LEA.HI.X.SX32 R5, R36, R11, 0x1, P4 ;  /* 0x0000000b24057211 */ /* 0x000fe200020f0eff */
[----:B------:R-:W-:Y:S01]  /*24b0*/  UIADD3.64 UR22, UR10, 0x200, URZ ;  /* 0x000002000a167897 */ /* 0x000fe2000fffe03f */
[C---:B--2---:R-:W-:Y:S01]  /*24c0*/  LEA R218, P2, R38.reuse, R15, 0x1 ;  /* 0x0000000f26da7211 */ /* 0x044fe200078408ff */
[----:B------:R0:W-:Y:S01]  /*24d0*/  STL.64 [R1+0x4b8], R216 ;  /* 0x0004b8d801007387 */ /* 0x0001e20000100a00 */
[C---:B------:R-:W-:Y:S01]  /*24e0*/  LEA R24, R7.reuse, R22, 0x1 ;  /* 0x0000001607187211 */ /* 0x040fe200078e08ff */
[----:B------:R-:W-:Y:S01]  /*24f0*/  UIADD3.64 UR26, UR10, 0x202, URZ ;  /* 0x000002020a1a7897 */ /* 0x000fe2000fffe03f */
[----:B------:R-:W-:Y:S01]  /*2500*/  LEA.HI.X.SX32 R219, R38, R11, 0x1, P2 ;  /* 0x0000000b26db7211 */ /* 0x000fe200010f0eff */
[----:B------:R1:W-:Y:S01]  /*2510*/  STL.64 [R1+0x4b0], R4 ;  /* 0x0004b00401007387 */ /* 0x0003e20000100a00 */
[----:B------:R-:W-:Y:S01]  /*2520*/  UIADD3.64 UR30, UR10, 0x204, URZ ;  /* 0x000002040a1e7897 */ /* 0x000fe2000fffe03f */
[C---:B------:R-:W-:Y:S01]  /*2530*/  IMAD R26, R7.reuse, 0x2, R24 ;  /* 0x00000002071a7824 */ /* 0x040fe200078e0218 */
[----:B------:R-:W-:Y:S01]  /*2540*/  ULDC UR24, c[0x0][0x238] ;  /* 0x00008e0000187ab9 */ /* 0x000fe20000000800 */
[----:B------:R2:W-:Y:S01]  /*2550*/  STL.64 [R1+0x4a8], R218 ;  /* 0x0004a8da01007387 */ /* 0x0005e20000100a00 */
[----:B------:R-:W-:Y:S01]  /*2560*/  UMOV UR35, 0x40000040 ;  /* 0x4000004000237882 */ /* 0x000fe20000000000 */
[----:B------:R-:W-:Y:S01]  /*2570*/  IMAD R28, R7, 0x2, R26 ;  /* 0x00000002071c7824 */ /* 0x000fe200078e021a */
[----:B0-----:R-:W-:-:S03]  /*2580*/  LEA R216, P3, R40, R15, 0x1 ;  /* 0x0000000f28d87211 */ /* 0x001fc600078608ff */
[C---:B------:R-:W-:Y:S01]  /*2590*/  IMAD R30, R7.reuse, 0x2, R28 ;  /* 0x00000002071e7824 */ /* 0x040fe200078e021c */
[----:B-1----:R-:W-:Y:S02]  /*25a0*/  LEA R4, P4, R42, R15, 0x1 ;  /* 0x0000000f2a047211 */ /* 0x002fe400078808ff */
[-C--:B------:R-:W-:Y:S01]  /*25b0*/  LEA.HI.X.SX32 R217, R40, R11.reuse, 0x1, P3 ;  /* 0x0000000b28d97211 */ /* 0x080fe200018f0eff */
[----:B------:R-:W-:Y:S01]  /*25c0*/  IMAD R32, R7, 0x2, R30 ;  /* 0x0000000207207824 */ /* 0x000fe200078e021e */
[----:B------:R-:W-:Y:S02]  /*25d0*/  LEA.HI.X.SX32 R5, R42, R11, 0x1, P4 ;  /* 0x0000000b2a057211 */ /* 0x000fe400020f0eff */
[C---:B--2---:R-:W-:Y:S01]  /*25e0*/  LEA R218, P2, R44.reuse, R15, 0x1 ;  /* 0x0000000f2cda7211 */ /* 0x044fe200078408ff */
[----:B------:R0:W-:Y:S03]  /*25f0*/  STL.64 [R1+0x4a0], R216 ;  /* 0x0004a0d801007387 */ /* 0x0001e60000100a00 */
[----:B------:R-:W-:Y:S01]  /*2600*/  LEA.HI.X.SX32 R219, R44, R11, 0x1, P2 ;  /* 0x0000000b2cdb7211 */ /* 0x000fe200010f0eff */
[----:B------:R1:W-:Y:S04]  /*2610*/  STL.64 [R1+0x498], R4 ;  /* 0x0004980401007387 */ /* 0x0003e80000100a00 */
[----:B------:R2:W-:Y:S01]  /*2620*/  STL.64 [R1+0x490], R218 ;  /* 0x000490da01007387 */ /* 0x0005e20000100a00 */
[----:B0-----:R-:W-:-:S02]  /*2630*/  LEA R216, P3, R46, R15, 0x1 ;  /* 0x0000000f2ed87211 */ /* 0x001fc400078608ff */
[----:B-1----:R-:W-:Y:S02]  /*2640*/  LEA R4, P4, R14, R15, 0x1 ;  /* 0x0000000f0e047211 */ /* 0x002fe400078808ff */
[-C--:B------:R-:W-:Y:S02]  /*2650*/  LEA.HI.X.SX32 R217, R46, R11.reuse, 0x1, P3 ;  /* 0x0000000b2ed97211 */ /* 0x080fe400018f0eff */
[----:B------:R-:W-:Y:S01]  /*2660*/  LEA.HI.X.SX32 R5, R14, R11, 0x1, P4 ;  /* 0x0000000b0e057211 */ /* 0x000fe200020f0eff */
[C---:B------:R-:W-:Y:S01]  /*2670*/  IMAD R14, R7.reuse, 0x2, R32 ;  /* 0x00000002070e7824 */ /* 0x040fe200078e0220 */
[C---:B--2---:R-:W-:Y:S01]  /*2680*/  LEA R218, P2, R48.reuse, R15, 0x1 ;  /* 0x0000000f30da7211 */ /* 0x044fe200078408ff */
[----:B------:R0:W-:Y:S02]  /*2690*/  STL.64 [R1+0x488], R216 ;  /* 0x000488d801007387 */ /* 0x0001e40000100a00 */
[C---:B------:R-:W-:Y:S01]  /*26a0*/  IMAD R34, R7.reuse, 0x2, R14 ;  /* 0x0000000207227824 */ /* 0x040fe200078e020e */
[----:B------:R-:W-:Y:S01]  /*26b0*/  LEA.HI.X.SX32 R219, R48, R11, 0x1, P2 ;  /* 0x0000000b30db7211 */ /* 0x000fe200010f0eff */
[----:B------:R1:W-:Y:S02]  /*26c0*/  STL.64 [R1+0x480], R4 ;  /* 0x0004800401007387 */ /* 0x0003e40000100a00 */
[----:B------:R-:W-:-:S02]  /*26d0*/  IMAD R36, R7, 0x2, R34 ;  /* 0x0000000207247824 */ /* 0x000fc400078e0222 */
[----:B------:R2:W-:Y:S02]  /*26e0*/  STL.64 [R1+0x478], R218 ;  /* 0x000478da01007387 */ /* 0x0005e40000100a00 */
[----:B------:R-:W-:Y:S01]  /*26f0*/  IMAD R38, R7, 0x2, R36 ;  /* 0x0000000207267824 */ /* 0x000fe200078e0224 */
[-C--:B0-----:R-:W-:Y:S02]  /*2700*/  LEA R216, P3, R50, R15.reuse, 0x1 ;  /* 0x0000000f32d87211 */ /* 0x081fe400078608ff */
[----:B-1----:R-:W-:Y:S02]  /*2710*/  LEA R4, P4, R52, R15, 0x1 ;  /* 0x0000000f34047211 */ /* 0x002fe400078808ff */
[-C--:B------:R-:W-:Y:S02]  /*2720*/  LEA.HI.X.SX32 R217, R50, R11.reuse, 0x1, P3 ;  /* 0x0000000b32d97211 */ /* 0x080fe400018f0eff */
        /* <DEDUP_REMOVED lines=9> */
[----:B------:R-:W-:Y:S02]  /*27c0*/  LEA.HI.X.SX32 R5, R54, R11, 0x1, P4 ;  /* 0x0000000b36057211 */ /* 0x000fe400020f0eff */
[C---:B--2---:R-:W-:Y:S01]  /*27d0*/  LEA R218, P2, R56.reuse, R15, 0x1 ;  /* 0x0000000f38da7211 */ /* 0x044fe200078408ff */
[----:B------:R0:W-:Y:S01]  /*27e0*/  STL.64 [R1+0x458], R216 ;  /* 0x000458d801007387 */ /* 0x0001e20000100a00 */
[C---:B------:R-:W-:Y:S02]  /*27f0*/  LEA R6, R7.reuse, R38, 0x1 ;  /* 0x0000002607067211 */ /* 0x040fe400078e08ff */
[----:B------:R-:W-:Y:S01]  /*2800*/  LEA.HI.X.SX32 R219, R56, R11, 0x1, P2 ;  /* 0x0000000b38db7211 */ /* 0x000fe200010f0eff */
[----:B------:R1:W-:Y:S02]  /*2810*/  STL.64 [R1+0x450], R4 ;  /* 0x0004500401007387 */ /* 0x0003e40000100a00 */
[----:B------:R-:W-:-:S02]  /*2820*/  IMAD R10, R7, 0x2, R6 ;  /* 0x00000002070a7824 */ /* 0x000fc400078e0206 */
[----:B------:R2:W-:Y:S01]  /*2830*/  STL.64 [R1+0x448], R218 ;  /* 0x000448da01007387 */ /* 0x0005e20000100a00 */
[-C--:B0-----:R-:W-:Y:S02]  /*2840*/  LEA R216, P3, R12, R15.reuse, 0x1 ;  /* 0x0000000f0cd87211 */ /* 0x081fe400078608ff */
[----:B-1----:R-:W-:Y:S02]  /*2850*/  LEA R4, P4, R16, R15, 0x1 ;  /* 0x0000000f10047211 */ /* 0x002fe400078808ff */
[-C--:B------:R-:W-:Y:S01]  /*2860*/  LEA.HI.X.SX32 R217, R12, R11.reuse, 0x1, P3 ;  /* 0x0000000b0cd97211 */ /* 0x080fe200018f0eff */
[C---:B------:R-:W-:Y:S01]  /*2870*/  IMAD R12, R7.reuse, 0x2, R10 ;  /* 0x00000002070c7824 */ /* 0x040fe200078e020a */
[----:B------:R-:W-:Y:S02]  /*2880*/  LEA.HI.X.SX32 R5, R16, R11, 0x1, P4 ;  /* 0x0000000b10057211 */ /* 0x000fe400020f0eff */
[----:B--2---:R-:W-:Y:S01]  /*2890*/  LEA R218, P2, R18, R15, 0x1 ;  /* 0x0000000f12da7211 */ /* 0x004fe200078408ff */
[----:B------:R0:W-:Y:S01]  /*28a0*/  STL.64 [R1+0x440], R216 ;  /* 0x000440d801007387 */ /* 0x0001e20000100a00 */
[----:B------:R-:W-:-:S02]  /*28b0*/  IMAD R16, R7, 0x2, R12 ;  /* 0x0000000207107824 */ /* 0x000fc400078e020c */
[----:B------:R-:W-:Y:S01]  /*28c0*/  LEA.HI.X.SX32 R219, R18, R11, 0x1, P2 ;  /* 0x0000000b12db7211 */ /* 0x000fe200010f0eff */
[----:B------:R1:W-:Y:S01]  /*28d0*/  STL.64 [R1+0x438], R4 ;  /* 0x0004380401007387 */ /* 0x0003e20000100a00 */
[----:B------:R-:W-:-:S03]  /*28e0*/  IMAD R18, R7, 0x2, R16 ;  /* 0x0000000207127824 */ /* 0x000fc600078e0210 */
        /* <DEDUP_REMOVED lines=28> */
[----:B------:R0:W-:Y:S03]  /*2ab0*/  STL.64 [R1+0x3f8], R216 ;  /* 0x0003f8d801007387 */ /* 0x0001e60000100a00 */
[----:B------:R-:W-:Y:S01]  /*2ac0*/  LEA.HI.X.SX32 R219, R34, R11, 0x1, P2 ;  /* 0x0000000b22db7211 */ /* 0x000fe200010f0eff */
[----:B------:R1:W-:Y:S01]  /*2ad0*/  STL.64 [R1+0x3f0], R4 ;  /* 0x0003f00401007387 */ /* 0x0003e20000100a00 */
[----:B------:R-:W-:-:S03]  /*2ae0*/  LEA R26, R7, R14, 0x1 ;  /* 0x0000000e071a7211 */ /* 0x000fc600078e08ff */
[----:B------:R2:W-:Y:S02]  /*2af0*/  STL.64 [R1+0x3e8], R218 ;  /* 0x0003e8da01007387 */ /* 0x0005e40000100a00 */
[----:B------:R-:W-:Y:S01]  /*2b00*/  IMAD R28, R7, 0x2, R26 ;  /* 0x00000002071c7824 */ /* 0x000fe200078e021a */
[----:B0-----:R-:W-:-:S03]  /*2b10*/  LEA R216, P3, R36, R15, 0x1 ;  /* 0x0000000f24d87211 */ /* 0x001fc600078608ff */
[C---:B------:R-:W-:Y:S01]  /*2b20*/  IMAD R30, R7.reuse, 0x2, R28 ;  /* 0x00000002071e7824 */ /* 0x040fe200078e021c */
[----:B-1----:R-:W-:Y:S02]  /*2b30*/  LEA R4, P4, R38, R15, 0x1 ;  /* 0x0000000f26047211 */ /* 0x002fe400078808ff */
[-C--:B------:R-:W-:Y:S02]  /*2b40*/  LEA.HI.X.SX32 R217, R36, R11.reuse, 0x1, P3 ;  /* 0x0000000b24d97211 */ /* 0x080fe400018f0eff */
[----:B------:R-:W-:Y:S02]  /*2b50*/  LEA.HI.X.SX32 R5, R38, R11, 0x1, P4 ;  /* 0x0000000b26057211 */ /* 0x000fe400020f0eff */
[C---:B--2---:R-:W-:Y:S01]  /*2b60*/  LEA R218, P2, R6.reuse, R15, 0x1 ;  /* 0x0000000f06da7211 */ /* 0x044fe200078408ff */
[----:B------:R0:W-:Y:S03]  /*2b70*/  STL.64 [R1+0x3e0], R216 ;  /* 0x0003e0d801007387 */ /* 0x0001e60000100a00 */
        /* <DEDUP_REMOVED lines=15> */
[----:B------:R-:W-:Y:S01]  /*2c70*/  STL.64 [R1+0x3b8], R218 ;  /* 0x0003b8da01007387 */ /* 0x000fe20000100a00 */
[-C--:B0-----:R-:W-:Y:S02]  /*2c80*/  LEA R216, P3, R18, R15.reuse, 0x1 ;  /* 0x0000000f12d87211 */ /* 0x081fe400078608ff */
[----:B-1----:R-:W-:Y:S02]  /*2c90*/  LEA R4, P4, R20, R15, 0x1 ;  /* 0x0000000f14047211 */ /* 0x002fe400078808ff */
[-C--:B------:R-:W-:Y:S02]  /*2ca0*/  LEA.HI.X.SX32 R217, R18, R11.reuse, 0x1, P3 ;  /* 0x0000000b12d97211 */ /* 0x080fe400018f0eff */
[----:B------:R-:W-:Y:S02]  /*2cb0*/  LEA.HI.X.SX32 R5, R20, R11, 0x1, P4 ;  /* 0x0000000b14057211 */ /* 0x000fe400020f0eff */
[C---:B------:R-:W-:Y:S01]  /*2cc0*/  LEA R18, P3, R24.reuse, R15, 0x1 ;  /* 0x0000000f18127211 */ /* 0x040fe200078608ff */
[----:B------:R0:W-:Y:S03]  /*2cd0*/  STL.64 [R1+0x3b0], R216 ;  /* 0x0003b0d801007387 */ /* 0x0001e60000100a00 */
[----:B------:R-:W-:Y:S01]  /*2ce0*/  LEA.HI.X.SX32 R19, R24, R11, 0x1, P3 ;  /* 0x0000000b18137211 */ /* 0x000fe200018f0eff */
[----:B------:R1:W-:Y:S01]  /*2cf0*/  STL.64 [R1+0x3a8], R4 ;  /* 0x0003a80401007387 */ /* 0x0003e20000100a00 */
[----:B------:R-:W-:-:S04]  /*2d00*/  LEA R20, P3, R28, R15, 0x1 ;  /* 0x0000000f1c147211 */ /* 0x000fc800078608ff */
[----:B------:R-:W-:Y:S02]  /*2d10*/  LEA.HI.X.SX32 R21, R28, R11, 0x1, P3 ;  /* 0x0000000b1c157211 */ /* 0x000fe400018f0eff */
[-C--:B0-----:R-:W-:Y:S02]  /*2d20*/  LEA R216, P2, R22, R15.reuse, 0x1 ;  /* 0x0000000f16d87211 */ /* 0x081fe400078408ff */
[----:B-1----:R-:W-:Y:S02]  /*2d30*/  LEA R4, P4, R14, R15, 0x1 ;  /* 0x0000000f0e047211 */ /* 0x002fe400078808ff */
[-C--:B------:R-:W-:Y:S02]  /*2d40*/  LEA.HI.X.SX32 R217, R22, R11.reuse, 0x1, P2 ;  /* 0x0000000b16d97211 */ /* 0x080fe400010f0eff */
[----:B------:R-:W-:Y:S01]  /*2d50*/  LEA.HI.X.SX32 R5, R14, R11, 0x1, P4 ;  /* 0x0000000b0e057211 */ /* 0x000fe200020f0eff */
[----:B------:R-:W-:Y:S01]  /*2d60*/  IMAD R14, R7, 0x2, R16 ;  /* 0x00000002070e7824 */ /* 0x000fe200078e0210 */
[C---:B------:R-:W-:Y:S01]  /*2d70*/  LEA R22, P2, R26.reuse, R15, 0x1 ;  /* 0x0000000f1a167211 */ /* 0x040fe200078408ff */
[----:B------:R0:W-:Y:S03]  /*2d80*/  STL.64 [R1+0x3a0], R216 ;  /* 0x0003a0d801007387 */ /* 0x0001e60000100a00 */
[----:B------:R-:W-:Y:S01]  /*2d90*/  LEA.HI.X.SX32 R23, R26, R11, 0x1, P2 ;  /* 0x0000000b1a177211 */ /* 0x000fe200010f0eff */
[----:B------:R1:W-:Y:S01]  /*2da0*/  STL.64 [R1+0x398], R18 ;  /* 0x0003981201007387 */ /* 0x0003e20000100a00 */
[----:B------:R-:W-:-:S03]  /*2db0*/  LEA R218, P2, R6, R15, 0x1 ;  /* 0x0000000f06da7211 */ /* 0x000fc600078408ff */
[----:B------:R2:W-:Y:S01]  /*2dc0*/  STL.64 [R1+0x390], R4 ;  /* 0x0003900401007387 */ /* 0x0005e20000100a00 */
[----:B------:R-:W-:-:S03]  /*2dd0*/  LEA.HI.X.SX32 R219, R6, R11, 0x1, P2 ;  /* 0x0000000b06db7211 */ /* 0x000fc600010f0eff */
[----:B------:R3:W-:Y:S01]  /*2de0*/  STL.64 [R1+0x380], R20 ;  /* 0x0003801401007387 */ /* 0x0007e20000100a00 */
[----:B0-----:R-:W-:-:S03]  /*2df0*/  LEA R216, P3, R10, R15, 0x1 ;  /* 0x0000000f0ad87211 */ /* 0x001fc600078608ff */
[----:B------:R0:W-:Y:S01]  /*2e00*/  STL.64 [R1+0x388], R22 ;  /* 0x0003881601007387 */ /* 0x0001e20000100a00 */
[----:B-1----:R-:W-:Y:S01]  /*2e10*/  IMAD R18, R7, 0x2, R14 ;  /* 0x0000000207127824 */ /* 0x002fe200078e020e */
[----:B------:R-:W-:Y:S02]  /*2e20*/  LEA.HI.X.SX32 R217, R10, R11, 0x1, P3 ;  /* 0x0000000b0ad97211 */ /* 0x000fe400018f0eff */
[----:B--2---:R-:W-:-:S04]  /*2e30*/  LEA R4, P4, R30, R15, 0x1 ;  /* 0x0000000f1e047211 */ /* 0x004fc800078808ff */
[----:B------:R-:W-:Y:S02]  /*2e40*/  LEA.HI.X.SX32 R5, R30, R11, 0x1, P4 ;  /* 0x0000000b1e057211 */ /* 0x000fe400020f0eff */
[----:B---3--:R-:W-:-:S03]  /*2e50*/  LEA R20, R7, R18, 0x1 ;  /* 0x0000001207147211 */ /* 0x008fc600078e08ff */
[----:B------:R1:W-:Y:S02]  /*2e60*/  STL.64 [R1+0x378], R4 ;  /* 0x0003780401007387 */ /* 0x0003e40000100a00 */
[C---:B0-----:R-:W-:Y:S02]  /*2e70*/  IMAD R22, R7.reuse, 0x2, R20 ;  /* 0x0000000207167824 */ /* 0x041fe400078e0214 */
[----:B------:R0:W-:Y:S02]  /*2e80*/  STL.64 [R1+0x370], R218 ;  /* 0x000370da01007387 */ /* 0x0001e40000100a00 */
[C---:B------:R-:W-:Y:S02]  /*2e90*/  IMAD R6, R7.reuse, 0x2, R22 ;  /* 0x0000000207067824 */ /* 0x040fe400078e0216 */
[----:B------:R2:W-:Y:S02]  /*2ea0*/  STL.64 [R1+0x368], R216 ;  /* 0x000368d801007387 */ /* 0x0005e40000100a00 */
[----:B------:R-:W-:Y:S01]  /*2eb0*/  IMAD R10, R7, 0x2, R6 ;  /* 0x00000002070a7824 */ /* 0x000fe200078e0206 */
[----:B-1----:R-:W-:-:S04]  /*2ec0*/  LEA R4, P4, R12, R15, 0x1 ;  /* 0x0000000f0c047211 */ /* 0x002fc800078808ff */
[----:B------:R-:W-:Y:S01]  /*2ed0*/  LEA.HI.X.SX32 R5, R12, R11, 0x1, P4 ;  /* 0x0000000b0c057211 */ /* 0x000fe200020f0eff */
[C---:B------:R-:W-:Y:S01]  /*2ee0*/  IMAD R12, R7.reuse, 0x2, R10 ;  /* 0x00000002070c7824 */ /* 0x040fe200078e020a */
[-C--:B0-----:R-:W-:Y:S02]  /*2ef0*/  LEA R218, P2, R16, R15.reuse, 0x1 ;  /* 0x0000000f10da7211 */ /* 0x081fe400078408ff */
[----:B--2---:R-:W-:Y:S01]  /*2f00*/  LEA R216, P3, R14, R15, 0x1 ;  /* 0x0000000f0ed87211 */ /* 0x004fe200078608ff */
[----:B------:R0:W-:Y:S01]  /*2f10*/  STL.64 [R1+0x360], R4 ;  /* 0x0003600401007387 */ /* 0x0001e20000100a00 */
[-C--:B------:R-:W-:Y:S02]  /*2f20*/  LEA.HI.X.SX32 R219, R16, R11.reuse, 0x1, P2 ;  /* 0x0000000b10db7211 */ /* 0x080fe400010f0eff */
[----:B------:R-:W-:Y:S01]  /*2f30*/  LEA.HI.X.SX32 R217, R14, R11, 0x1, P3 ;  /* 0x0000000b0ed97211 */ /* 0x000fe200018f0eff */
[----:B------:R-:W-:Y:S01]  /*2f40*/  IMAD R14, R7, 0x2, R12 ;  /* 0x00000002070e7824 */ /* 0x000fe200078e020c */
[C---:B------:R-:W-:Y:S01]  /*2f50*/  LEA R16, P3, R22.reuse, R15, 0x1 ;  /* 0x0000000f16107211 */ /* 0x040fe200078608ff */
[----:B------:R-:W-:Y:S03]  /*2f60*/  STL.64 [R1+0x358], R218 ;  /* 0x000358da01007387 */ /* 0x000fe60000100a00 */
[----:B------:R-:W-:Y:S01]  /*2f70*/  LEA.HI.X.SX32 R17, R22, R11, 0x1, P3 ;  /* 0x0000000b16117211 */ /* 0x000fe200018f0eff */
[----:B------:R1:W-:Y:S01]  /*2f80*/  STL.64 [R1+0x350], R216 ;  /* 0x000350d801007387 */ /* 0x0003e20000100a00 */
[----:B0-----:R-:W-:-:S04]  /*2f90*/  LEA R4, P4, R18, R15, 0x1 ;  /* 0x0000000f12047211 */ /* 0x001fc800078808ff */
[----:B------:R-:W-:-:S05]  /*2fa0*/  LEA.HI.X.SX32 R5, R18, R11, 0x1, P4 ;  /* 0x0000000b12057211 */ /* 0x000fca00020f0eff */
[----:B------:R0:W-:Y:S01]  /*2fb0*/  STL.64 [R1+0x348], R4 ;  /* 0x0003480401007387 */ /* 0x0001e20000100a00 */
[----:B-1----:R-:W-:-:S04]  /*2fc0*/  LEA R216, P2, R20, R15, 0x1 ;  /* 0x0000000f14d87211 */ /* 0x002fc800078408ff */
[----:B------:R-:W-:Y:S02]  /*2fd0*/  LEA.HI.X.SX32 R217, R20, R11, 0x1, P2 ;  /* 0x0000000b14d97211 */ /* 0x000fe400010f0eff */
[-C--:B------:R-:W-:Y:S02]  /*2fe0*/  LEA R22, P2, R10, R15.reuse, 0x1 ;  /* 0x0000000f0a167211 */ /* 0x080fe400078408ff */
[----:B------:R-:W-:Y:S02]  /*2ff0*/  LEA R20, P3, R12, R15, 0x1 ;  /* 0x0000000f0c147211 */ /* 0x000fe400078608ff */
[----:B------:R-:W-:Y:S01]  /*3000*/  LEA.HI.X.SX32 R23, R10, R11, 0x1, P2 ;  /* 0x0000000b0a177211 */ /* 0x000fe200010f0eff */
[----:B------:R-:W-:Y:S01]  /*3010*/  IMAD.MOV.U32 R10, RZ, RZ, 0x3f800000 ;  /* 0x3f800000ff0a7424 */ /* 0x000fe200078e00ff */
[----:B0-----:R-:W-:Y:S02]  /*3020*/  LEA R4, P4, R6, R15, 0x1 ;  /* 0x0000000f06047211 */ /* 0x001fe400078808ff */
[----:B------:R-:W-:-:S02]  /*3030*/  LEA.HI.X.SX32 R21, R12, R11, 0x1, P3 ;  /* 0x0000000b0c157211 */ /* 0x000fc400018f0eff */
[----:B------:R-:W-:Y:S02]  /*3040*/  LEA.HI.X.SX32 R5, R6, R11, 0x1, P4 ;  /* 0x0000000b06057211 */ /* 0x000fe400020f0eff */
[----:B------:R-:W0:Y:S01]  /*3050*/  LDC R6, c[0x0][0x268] ;  /* 0x00009a00ff067b82 */ /* 0x000e220000000800 */
[C---:B------:R-:W-:Y:S02]  /*3060*/  LEA R18, P4, R14.reuse, R15, 0x1 ;  /* 0x0000000f0e127211 */ /* 0x040fe400078808ff */
[----:B------:R1:W-:Y:S01]  /*3070*/  STL.64 [R1+0x330], R4 ;  /* 0x0003300401007387 */ /* 0x0003e20000100a00 */
[----:B------:R-:W-:Y:S02]  /*3080*/  MOV R12, 0x3f800000 ;  /* 0x3f800000000c7802 */ /* 0x000fe40000000f00 */
[----:B------:R-:W-:Y:S01]  /*3090*/  LEA.HI.X.SX32 R19, R14, R11, 0x1, P4 ;  /* 0x0000000b0e137211 */ /* 0x000fe200020f0eff */
[----:B------:R-:W-:Y:S04]  /*30a0*/  STL.64 [R1+0x340], R216 ;  /* 0x000340d801007387 */ /* 0x000fe80000100a00 */
[----:B------:R2:W-:Y:S01]  /*30b0*/  STL.64 [R1+0x338], R16 ;  /* 0x0003381001007387 */ /* 0x0005e20000100a00 */
[----:B-1----:R-:W-:-:S03]  /*30c0*/  IMAD R5, R7, 0x2, R14 ;  /* 0x0000000207057824 */ /* 0x002fc600078e020e */
[----:B------:R-:W-:Y:S04]  /*30d0*/  STL.64 [R1+0x328], R22 ;  /* 0x0003281601007387 */ /* 0x000fe80000100a00 */
[----:B------:R-:W-:Y:S01]  /*30e0*/  STL.64 [R1+0x320], R20 ;  /* 0x0003201401007387 */ /* 0x000fe20000100a00 */
[C---:B--2---:R-:W-:Y:S01]  /*30f0*/  LEA R16, P5, R5.reuse, R15, 0x1 ;  /* 0x0000000f05107211 */ /* 0x044fe200078a08ff */
[C---:B0-----:R-:W-:Y:S02]  /*3100*/  IMAD R62, R6.reuse, 0x42, RZ ;  /* 0x00000042063e7824 */ /* 0x041fe400078e02ff */
[----:B------:R-:W-:Y:S01]  /*3110*/  STL.64 [R1+0x318], R18 ;  /* 0x0003181201007387 */ /* 0x000fe20000100a00 */
[----:B------:R-:W-:Y:S01]  /*3120*/  IMAD R44, R6, 0x22, RZ ;  /* 0x00000022062c7824 */ /* 0x000fe200078e02ff */
[----:B------:R-:W-:Y:S01]  /*3130*/  LEA.HI.X.SX32 R17, R5, R11, 0x1, P5 ;  /* 0x0000000b05117211 */ /* 0x000fe200028f0eff */
[----:B------:R-:W-:Y:S01]  /*3140*/  IMAD.MOV.U32 R5, RZ, RZ, -0x800000 ;  /* 0xff800000ff057424 */ /* 0x000fe200078e00ff */
[-C--:B------:R-:W-:Y:S01]  /*3150*/  IADD3 R218, P3, R62, R8.reuse, RZ ;  /* 0x000000083eda7210 */ /* 0x080fe20007f7e0ff */
[----:B------:R-:W-:Y:S01]  /*3160*/  IMAD.MOV.U32 R11, RZ, RZ, 0x3f800000 ;  /* 0x3f800000ff0b7424 */ /* 0x000fe200078e00ff */
[-C--:B------:R-:W-:Y:S01]  /*3170*/  IADD3 R222, P6, R44, R8.reuse, RZ ;  /* 0x000000082cde7210 */ /* 0x080fe20007fde0ff */
[----:B------:R-:W-:Y:S01]  /*3180*/  STL.64 [R1+0x310], R16 ;  /* 0x0003101001007387 */ /* 0x000fe20000100a00 */
[C---:B------:R-:W-:Y:S01]  /*3190*/  IMAD R60, R6.reuse, 0x44, RZ ;  /* 0x00000044063c7824 */ /* 0x040fe200078e02ff */
[C---:B------:R-:W-:Y:S01]  /*31a0*/  SHF.L.U32 R99, R6.reuse, 0x5, RZ ;  /* 0x0000000506637819 */ /* 0x040fe200000006ff */
[C---:B------:R-:W-:Y:S01]  /*31b0*/  IMAD R48, R6.reuse, 0x21, RZ ;  /* 0x0000002106307824 */ /* 0x040fe200078e02ff */
[----:B------:R0:W-:Y:S01]  /*31c0*/  STL [R1+0xb4], R5 ;  /* 0x0000b40501007387 */ /* 0x0001e20000100800 */
[----:B------:R-:W-:Y:S01]  /*31d0*/  IMAD R46, R6, 0x11, RZ ;  /* 0x00000011062e7824 */ /* 0x000fe200078e02ff */
[-C--:B------:R-:W-:Y:S01]  /*31e0*/  IADD3 R226, P0, R60, R8.reuse, RZ ;  /* 0x000000083ce27210 */ /* 0x080fe20007f1e0ff */
[----:B------:R-:W-:Y:S01]  /*31f0*/  IMAD R58, R6, 0x46, RZ ;  /* 0x00000046063a7824 */ /* 0x000fe200078e02ff */
[----:B------:R-:W-:Y:S01]  /*3200*/  STL [R1+0x110], R10 ;  /* 0x0001100a01007387 */ /* 0x000fe20000100800 */
[-C--:B------:R-:W-:Y:S01]  /*3210*/  LEA.HI.X.SX32 R219, R48, R9.reuse, 0x1, P3 ;  /* 0x0000000930db7211 */ /* 0x080fe200018f0eff */
[----:B------:R-:W-:Y:S01]  /*3220*/  IMAD R38, R6, 0x12, RZ ;  /* 0x0000001206267824 */ /* 0x000fe200078e02ff */
[-C--:B------:R-:W-:Y:S01]  /*3230*/  LEA.HI.X.SX32 R223, R46, R9.reuse, 0x1, P6 ;  /* 0x000000092edf7211 */ /* 0x080fe200030f0eff */
[----:B------:R1:W-:Y:S01]  /*3240*/  STL [R1+0x10c], R12 ;  /* 0x00010c0c01007387 */ /* 0x0003e20000100800 */
[-C--:B------:R-:W-:Y:S01]  /*3250*/  LEA.HI.X.SX32 R227, R44, R9.reuse, 0x1, P0 ;  /* 0x000000092ce37211 */ /* 0x080fe200000f0eff */
[----:B------:R-:W-:Y:S01]  /*3260*/  IMAD R35, R6, 0x24, RZ ;  /* 0x0000002406237824 */ /* 0x000fe200078e02ff */
[----:B------:R-:W-:Y:S01]  /*3270*/  IADD3 R216, P1, R58, R8, RZ ;  /* 0x000000083ad87210 */ /* 0x000fe20007f3e0ff */
[----:B------:R2:W-:Y:S01]  /*3280*/  STL [R1+0x108], R11 ;  /* 0x0001080b01007387 */ /* 0x0005e20000100800 */
[C---:B------:R-:W-:Y:S01]  /*3290*/  IMAD R41, R6.reuse, 0x23, RZ ;  /* 0x0000002306297824 */ /* 0x040fe200078e02ff */
[----:B0-----:R-:W-:Y:S01]  /*32a0*/  CS2R R4, SRZ ;  /* 0x0000000000047805 */ /* 0x001fe2000001ff00 */
[C---:B------:R-:W-:Y:S01]  /*32b0*/  IMAD R39, R6.reuse, 0x9, RZ ;  /* 0x0000000906277824 */ /* 0x040fe200078e02ff */
[----:B------:R0:W-:Y:S01]  /*32c0*/  STL [R1+0x104], R10 ;  /* 0x0001040a01007387 */ /* 0x0001e20000100800 */
[----:B------:R-:W-:Y:S01]  /*32d0*/  IMAD R56, R6, 0x48, RZ ;  /* 0x0000004806387824 */ /* 0x000fe200078e02ff */
[----:B------:R-:W-:Y:S01]  /*32e0*/  LEA.HI.X.SX32 R217, R41, R9, 0x1, P1 ;  /* 0x0000000929d97211 */ /* 0x000fe200008f0eff */
[----:B-1----:R-:W-:-:S02]  /*32f0*/  IMAD.MOV.U32 R12, RZ, RZ, -0x800000 ;  /* 0xff800000ff0c7424 */ /* 0x002fc400078e00ff */
[----:B------:R-:W-:Y:S01]  /*3300*/  IMAD R54, R6, 0x4a, RZ ;  /* 0x0000004a06367824 */ /* 0x000fe200078e02ff */
[-C--:B------:R-:W-:Y:S01]  /*3310*/  IADD3 R228, P5, R56, R8.reuse, RZ ;  /* 0x0000000838e47210 */ /* 0x080fe20007fbe0ff */
[----:B--2---:R-:W-:Y:S01]  /*3320*/  IMAD.MOV.U32 R11, RZ, RZ, -0x800000 ;  /* 0xff800000ff0b7424 */ /* 0x004fe200078e00ff */
[----:B------:R-:W-:Y:S01]  /*3330*/  STL [R1+0xb8], R12 ;  /* 0x0000b80c01007387 */ /* 0x000fe20000100800 */
[----:B------:R-:W-:Y:S01]  /*3340*/  IMAD R30, R6, 0x26, RZ ;  /* 0x00000026061e7824 */ /* 0x000fe200078e02ff */
[-C--:B------:R-:W-:Y:S01]  /*3350*/  IADD3 R220, P4, R54, R8.reuse, RZ ;  /* 0x0000000836dc7210 */ /* 0x080fe20007f9e0ff */
[----:B0-----:R-:W-:Y:S01]  /*3360*/  IMAD.MOV.U32 R10, RZ, RZ, -0x800000 ;  /* 0xff800000ff0a7424 */ /* 0x001fe200078e00ff */
[----:B------:R-:W-:Y:S01]  /*3370*/  STL [R1+0xcc], R11 ;  /* 0x0000cc0b01007387 */ /* 0x000fe20000100800 */
[C---:B------:R-:W-:Y:S01]  /*3380*/  IMAD R50, R6.reuse, 0x4c, RZ ;  /* 0x0000004c06327824 */ /* 0x040fe200078e02ff */
[-C--:B------:R-:W-:Y:S01]  /*3390*/  LEA.HI.X.SX32 R229, R35, R9.reuse, 0x1, P5 ;  /* 0x0000000923e57211 */ /* 0x080fe200028f0eff */
[C---:B------:R-:W-:Y:S01]  /*33a0*/  IMAD R47, R6.reuse, 0x4e, RZ ;  /* 0x0000004e062f7824 */ /* 0x040fe200078e02ff */
[----:B------:R-:W-:Y:S01]  /*33b0*/  STL [R1+0xd4], R10 ;  /* 0x0000d40a01007387 */ /* 0x000fe20000100800 */
[----:B------:R-:W-:Y:S01]  /*33c0*/  IMAD R37, R6, 0x25, RZ ;  /* 0x0000002506257824 */ /* 0x000fe200078e02ff */
[----:B------:R-:W-:Y:S01]  /*33d0*/  IADD3 R224, P2, R50, R8, RZ ;  /* 0x0000000832e07210 */ /* 0x000fe20007f5e0ff */
[C---:B------:R-:W-:Y:S01]  /*33e0*/  IMAD R43, R6.reuse, 0x13, RZ ;  /* 0x00000013062b7824 */ /* 0x040fe200078e02ff */
[----:B------:R0:W-:Y:S01]  /*33f0*/  STL.64 [R1+0x208], R218 ;  /* 0x000208da01007387 */ /* 0x0001e20000100a00 */
[C---:B------:R-:W-:Y:S01]  /*3400*/  IMAD R45, R6.reuse, 0x27, RZ ;  /* 0x00000027062d7824 */ /* 0x040fe200078e02ff */
[-C--:B------:R-:W-:Y:S01]  /*3410*/  LEA.HI.X.SX32 R221, R37, R9.reuse, 0x1, P4 ;  /* 0x0000000925dd7211 */ /* 0x080fe200020f0eff */
[----:B------:R-:W-:Y:S01]  /*3420*/  IMAD R24, R6, 0xa, RZ ;  /* 0x0000000a06187824 */ /* 0x000fe200078e02ff */
[----:B------:R1:W-:Y:S01]  /*3430*/  STL.64 [R1+0x288], R222 ;  /* 0x000288de01007387 */ /* 0x0003e20000100a00 */
[----:B------:R-:W-:Y:S01]  /*3440*/  LEA.HI.X.SX32 R225, R30, R9, 0x1, P2 ;  /* 0x000000091ee17211 */ /* 0x000fe200010f0eff */
[----:B------:R-:W-:-:S02]  /*3450*/  IMAD R22, R6, 0x14, RZ ;  /* 0x0000001406167824 */ /* 0x000fc400078e02ff */
[----:B------:R2:W-:Y:S01]  /*3460*/  STL.64 [R1+0x200], R226 ;  /* 0x000200e201007387 */ /* 0x0005e20000100a00 */
[C---:B------:R-:W-:Y:S02]  /*3470*/  IMAD R20, R6.reuse, 0x28, RZ ;  /* 0x0000002806147824 */ /* 0x040fe400078e02ff */
[C---:B------:R-:W-:Y:S01]  /*3480*/  IMAD R51, R6.reuse, 0x5, RZ ;  /* 0x0000000506337824 */ /* 0x040fe200078e02ff */
[----:B------:R3:W-:Y:S01]  /*3490*/  STL.64 [R1+0x1f8], R216 ;  /* 0x0001f8d801007387 */ /* 0x0007e20000100a00 */
[-C--:B0-----:R-:W-:Y:S01]  /*34a0*/  IADD3 R218, P3, R47, R8.reuse, RZ ;  /* 0x000000082fda7210 */ /* 0x081fe20007f7e0ff */
[----:B------:R-:W-:Y:S01]  /*34b0*/  IMAD R42, R6, 0x50, RZ ;  /* 0x00000050062a7824 */ /* 0x000fe200078e02ff */
[-C--:B-1----:R-:W-:Y:S01]  /*34c0*/  IADD3 R222, P6, R38, R8.reuse, RZ ;  /* 0x0000000826de7210 */ /* 0x082fe20007fde0ff */
[C---:B------:R-:W-:Y:S01]  /*34d0*/  IMAD R40, R6.reuse, 0x52, RZ ;  /* 0x0000005206287824 */ /* 0x040fe200078e02ff */
[-C--:B------:R-:W-:Y:S01]  /*34e0*/  LEA.HI.X.SX32 R219, R45, R9.reuse, 0x1, P3 ;  /* 0x000000092ddb7211 */ /* 0x080fe200018f0eff */
[C---:B------:R-:W-:Y:S01]  /*34f0*/  IMAD R14, R6.reuse, 0x2a, RZ ;  /* 0x0000002a060e7824 */ /* 0x040fe200078e02ff */
[-C--:B--2---:R-:W-:Y:S01]  /*3500*/  IADD3 R226, P0, R35, R8.reuse, RZ ;  /* 0x0000000823e27210 */ /* 0x084fe20007f1e0ff */
[C---:B------:R-:W-:Y:S01]  /*3510*/  IMAD R36, R6.reuse, 0x54, RZ ;  /* 0x0000005406247824 */ /* 0x040fe200078e02ff */
[-C--:B------:R-:W-:Y:S01]  /*3520*/  LEA.HI.X.SX32 R223, R39, R9.reuse, 0x1, P6 ;  /* 0x0000000927df7211 */ /* 0x080fe200030f0eff */
[----:B------:R-:W-:Y:S01]  /*3530*/  IMAD R57, R6, 0x29, RZ ;  /* 0x0000002906397824 */ /* 0x000fe200078e02ff */
[----:B------:R-:W-:Y:S01]  /*3540*/  LEA.HI.X.SX32 R227, R38, R9, 0x1, P0 ;  /* 0x0000000926e37211 */ /* 0x000fe200000f0eff */
[----:B------:R-:W-:Y:S01]  /*3550*/  IMAD R59, R6, 0x15, RZ ;  /* 0x00000015063b7824 */ /* 0x000fe200078e02ff */
[----:B---3--:R-:W-:Y:S01]  /*3560*/  IADD3 R216, P1, R42, R8, RZ ;  /* 0x000000082ad87210 */ /* 0x008fe20007f3e0ff */
[----:B------:R0:W-:Y:S01]  /*3570*/  STL.64 [R1+0x2c8], R222 ;  /* 0x0002c8de01007387 */ /* 0x0001e20000100a00 */
[----:B------:R-:W-:-:S02]  /*3580*/  IMAD R34, R6, 0x56, RZ ;  /* 0x0000005606227824 */ /* 0x000fc400078e02ff */
[-C--:B------:R-:W-:Y:S01]  /*3590*/  LEA.HI.X.SX32 R217, R20, R9.reuse, 0x1, P1 ;  /* 0x0000000914d97211 */ /* 0x080fe200008f0eff */
[----:B------:R1:W-:Y:S01]  /*35a0*/  STL.64 [R1+0x280], R226 ;  /* 0x000280e201007387 */ /* 0x0003e20000100a00 */
[C---:B------:R-:W-:Y:S02]  /*35b0*/  IMAD R10, R6.reuse, 0x16, RZ ;  /* 0x00000016060a7824 */ /* 0x040fe400078e02ff */
[C---:B------:R-:W-:Y:S01]  /*35c0*/  IMAD R11, R6.reuse, 0x2c, RZ ;  /* 0x0000002c060b7824 */ /* 0x040fe200078e02ff */
[----:B------:R2:W-:Y:S01]  /*35d0*/  STL.64 [R1+0x1f0], R228 ;  /* 0x0001f0e401007387 */ /* 0x0005e20000100a00 */
[C---:B------:R-:W-:Y:S02]  /*35e0*/  IMAD R63, R6.reuse, 0x2b, RZ ;  /* 0x0000002b063f7824 */ /* 0x040fe400078e02ff */
[----:B------:R-:W-:Y:S01]  /*35f0*/  IMAD R65, R6, 0xb, RZ ;  /* 0x0000000b06417824 */ /* 0x000fe200078e02ff */
[----:B------:R3:W-:Y:S01]  /*3600*/  STL.64 [R1+0x1e8], R220 ;  /* 0x0001e8dc01007387 */ /* 0x0007e20000100a00 */
[-C--:B0-----:R-:W-:Y:S01]  /*3610*/  IADD3 R222, P6, R40, R8.reuse, RZ ;  /* 0x0000000828de7210 */ /* 0x081fe20007fde0ff */
[----:B------:R-:W-:Y:S01]  /*3620*/  IMAD R49, R6, 0x58, RZ ;  /* 0x0000005806317824 */ /* 0x000fe200078e02ff */
[-C--:B-1----:R-:W-:Y:S01]  /*3630*/  IADD3 R226, P0, R30, R8.reuse, RZ ;  /* 0x000000081ee27210 */ /* 0x082fe20007f1e0ff */
[C---:B------:R-:W-:Y:S01]  /*3640*/  IMAD R12, R6.reuse, 0x2e, RZ ;  /* 0x0000002e060c7824 */ /* 0x040fe200078e02ff */
[-C--:B------:R-:W-:Y:S01]  /*3650*/  LEA.HI.X.SX32 R223, R57, R9.reuse, 0x1, P6 ;  /* 0x0000000939df7211 */ /* 0x080fe200030f0eff */
[C---:B------:R-:W-:Y:S01]  /*3660*/  IMAD R52, R6.reuse, 0x5a, RZ ;  /* 0x0000005a06347824 */ /* 0x040fe200078e02ff */
[-C--:B------:R-:W-:Y:S01]  /*3670*/  LEA.HI.X.SX32 R227, R43, R9.reuse, 0x1, P0 ;  /* 0x000000092be37211 */ /* 0x080fe200000f0eff */
[----:B------:R-:W-:Y:S01]  /*3680*/  IMAD R53, R6, 0x5c, RZ ;  /* 0x0000005c06357824 */ /* 0x000fe200078e02ff */
[-C--:B--2---:R-:W-:Y:S01]  /*3690*/  IADD3 R228, P5, R36, R8.reuse, RZ ;  /* 0x0000000824e47210 */ /* 0x084fe20007fbe0ff */
[----:B------:R-:W-:Y:S01]  /*36a0*/  IMAD R69, R6, 0x17, RZ ;  /* 0x0000001706457824 */ /* 0x000fe200078e02ff */
[----:B---3--:R-:W-:Y:S01]  /*36b0*/  IADD3 R220, P4, R34, R8, RZ ;  /* 0x0000000822dc7210 */ /* 0x008fe20007f9e0ff */
[----:B------:R0:W-:Y:S01]  /*36c0*/  STL.64 [R1+0x278], R226 ;  /* 0x000278e201007387 */ /* 0x0001e20000100a00 */
[-C--:B------:R-:W-:Y:S01]  /*36d0*/  LEA.HI.X.SX32 R229, R14, R9.reuse, 0x1, P5 ;  /* 0x000000090ee57211 */ /* 0x080fe200028f0eff */
[C---:B------:R-:W-:Y:S01]  /*36e0*/  IMAD R55, R6.reuse, 0x5e, RZ ;  /* 0x0000005e06377824 */ /* 0x040fe200078e02ff */
[----:B------:R-:W-:Y:S01]  /*36f0*/  LEA.HI.X.SX32 R221, R63, R9, 0x1, P4 ;  /* 0x000000093fdd7211 */ /* 0x000fe200020f0eff */
[----:B------:R1:W-:Y:S01]  /*3700*/  STL.64 [R1+0x1e0], R224 ;  /* 0x0001e0e001007387 */ /* 0x0003e20000100a00 */
[----:B------:R-:W-:-:S02]  /*3710*/  IMAD R68, R6, 0x2d, RZ ;  /* 0x0000002d06447824 */ /* 0x000fc400078e02ff */
[C---:B------:R-:W-:Y:S01]  /*3720*/  IMAD R13, R6.reuse, 0x6, RZ ;  /* 0x00000006060d7824 */ /* 0x040fe200078e02ff */
[----:B------:R2:W-:Y:S01]  /*3730*/  STL.64 [R1+0x1d8], R218 ;  /* 0x0001d8da01007387 */ /* 0x0005e20000100a00 */
[C---:B------:R-:W-:Y:S02]  /*3740*/  IMAD R70, R6.reuse, 0x2f, RZ ;  /* 0x0000002f06467824 */ /* 0x040fe400078e02ff */
[----:B------:R-:W-:Y:S01]  /*3750*/  IMAD R71, R6, 0x3, RZ ;  /* 0x0000000306477824 */ /* 0x000fe200078e02ff */
[-C--:B0-----:R-:W-:Y:S01]  /*3760*/  IADD3 R226, P0, R24, R8.reuse, RZ ;  /* 0x0000000818e27210 */ /* 0x081fe20007f1e0ff */
[C---:B------:R-:W-:Y:S02]  /*3770*/  IMAD R15, R6.reuse, 0xc, RZ ;  /* 0x0000000c060f7824 */ /* 0x040fe400078e02ff */
[----:B------:R-:W-:Y:S01]  /*3780*/  IMAD R16, R6, 0x18, RZ ;  /* 0x0000001806107824 */ /* 0x000fe200078e02ff */
[-C--:B-1----:R-:W-:Y:S01]  /*3790*/  IADD3 R224, P2, R22, R8.reuse, RZ ;  /* 0x0000000816e07210 */ /* 0x082fe20007f5e0ff */
[C---:B------:R-:W-:Y:S01]  /*37a0*/  IMAD R17, R6.reuse, 0x30, RZ ;  /* 0x0000003006117824 */ /* 0x040fe200078e02ff */
[-C--:B------:R-:W-:Y:S01]  /*37b0*/  LEA.HI.X.SX32 R227, R51, R9.reuse, 0x1, P0 ;  /* 0x0000000933e37211 */ /* 0x080fe200000f0eff */
[----:B------:R-:W-:Y:S01]  /*37c0*/  IMAD R61, R6, 0x60, RZ ;  /* 0x00000060063d7824 */ /* 0x000fe200078e02ff */
[----:B--2---:R-:W-:Y:S01]  /*37d0*/  IADD3 R218, P3, R20, R8, RZ ;  /* 0x0000000814da7210 */ /* 0x004fe20007f7e0ff */
[----:B------:R-:W-:Y:S01]  /*37e0*/  IMAD R64, R6, 0x62, RZ ;  /* 0x0000006206407824 */ /* 0x000fe200078e02ff */
[-C--:B------:R-:W-:Y:S01]  /*37f0*/  LEA.HI.X.SX32 R225, R24, R9.reuse, 0x1, P2 ;  /* 0x0000000918e17211 */ /* 0x080fe200010f0eff */
[----:B------:R0:W-:Y:S01]  /*3800*/  STL.64 [R1+0x2e8], R226 ;  /* 0x0002e8e201007387 */ /* 0x0001e20000100a00 */
[----:B------:R-:W-:Y:S01]  /*3810*/  LEA.HI.X.SX32 R219, R22, R9, 0x1, P3 ;  /* 0x0000000916db7211 */ /* 0x000fe200018f0eff */
[----:B------:R-:W-:-:S02]  /*3820*/  IMAD R18, R6, 0x32, RZ ;  /* 0x0000003206127824 */ /* 0x000fc400078e02ff */
[----:B------:R1:W-:Y:S01]  /*3830*/  STL.64 [R1+0x2c0], R224 ;  /* 0x0002c0e001007387 */ /* 0x0003e20000100a00 */
[C---:B------:R-:W-:Y:S02]  /*3840*/  IMAD R76, R6.reuse, 0x31, RZ ;  /* 0x00000031064c7824 */ /* 0x040fe400078e02ff */
[C---:B------:R-:W-:Y:S01]  /*3850*/  IMAD R77, R6.reuse, 0x19, RZ ;  /* 0x00000019064d7824 */ /* 0x040fe200078e02ff */
[----:B------:R2:W-:Y:S01]  /*3860*/  STL.64 [R1+0x270], R218 ;  /* 0x000270da01007387 */ /* 0x0005e20000100a00 */
[C---:B------:R-:W-:Y:S02]  /*3870*/  IMAD R66, R6.reuse, 0x64, RZ ;  /* 0x0000006406427824 */ /* 0x040fe400078e02ff */
[C---:B------:R-:W-:Y:S01]  /*3880*/  IMAD R19, R6.reuse, 0x1a, RZ ;  /* 0x0000001a06137824 */ /* 0x040fe200078e02ff */
[----:B------:R3:W-:Y:S01]  /*3890*/  STL.64 [R1+0x1d0], R216 ;  /* 0x0001d0d801007387 */ /* 0x0007e20000100a00 */
[----:B0-----:R-:W-:Y:S01]  /*38a0*/  IADD3 R226, P0, R49, R8, RZ ;  /* 0x0000000831e27210 */ /* 0x001fe20007f1e0ff */
[----:B------:R-:W-:-:S02]  /*38b0*/  IMAD R21, R6, 0x34, RZ ;  /* 0x0000003406157824 */ /* 0x000fc400078e02ff */
[----:B------:R0:W-:Y:S01]  /*38c0*/  STL.64 [R1+0x1c8], R222 ;  /* 0x0001c8de01007387 */ /* 0x0001e20000100a00 */
[-C--:B-1----:R-:W-:Y:S01]  /*38d0*/  IADD3 R224, P2, R52, R8.reuse, RZ ;  /* 0x0000000834e07210 */ /* 0x082fe20007f5e0ff */
[C---:B------:R-:W-:Y:S01]  /*38e0*/  IMAD R67, R6.reuse, 0x66, RZ ;  /* 0x0000006606437824 */ /* 0x040fe200078e02ff */
[-C--:B------:R-:W-:Y:S01]  /*38f0*/  LEA.HI.X.SX32 R227, R11, R9.reuse, 0x1, P0 ;  /* 0x000000090be37211 */ /* 0x080fe200000f0eff */
[----:B------:R-:W-:Y:S01]  /*3900*/  IMAD R72, R6, 0x68, RZ ;  /* 0x0000006806487824 */ /* 0x000fe200078e02ff */
[-C--:B--2---:R-:W-:Y:S01]  /*3910*/  IADD3 R218, P3, R14, R8.reuse, RZ ;  /* 0x000000080eda7210 */ /* 0x084fe20007f7e0ff */
[----:B------:R-:W-:Y:S01]  /*3920*/  IMAD R81, R6, 0xd, RZ ;  /* 0x0000000d06517824 */ /* 0x000fe200078e02ff */
[-C--:B------:R-:W-:Y:S01]  /*3930*/  LEA.HI.X.SX32 R225, R68, R9.reuse, 0x1, P2 ;  /* 0x0000000944e17211 */ /* 0x080fe200010f0eff */
[C---:B------:R-:W-:Y:S01]  /*3940*/  IMAD R73, R6.reuse, 0x6a, RZ ;  /* 0x0000006a06497824 */ /* 0x040fe200078e02ff */
[-C--:B------:R-:W-:Y:S01]  /*3950*/  LEA.HI.X.SX32 R219, R59, R9.reuse, 0x1, P3 ;  /* 0x000000093bdb7211 */ /* 0x080fe200018f0eff */
[C---:B------:R-:W-:Y:S01]  /*3960*/  IMAD R79, R6.reuse, 0x33, RZ ;  /* 0x00000033064f7824 */ /* 0x040fe200078e02ff */
[-C--:B---3--:R-:W-:Y:S01]  /*3970*/  IADD3 R216, P1, R53, R8.reuse, RZ ;  /* 0x0000000835d87210 */ /* 0x088fe20007f3e0ff */
[----:B------:R-:W-:Y:S01]  /*3980*/  IMAD R23, R6, 0x36, RZ ;  /* 0x0000003606177824 */ /* 0x000fe200078e02ff */
[----:B0-----:R-:W-:Y:S01]  /*3990*/  IADD3 R222, P6, R55, R8, RZ ;  /* 0x0000000837de7210 */ /* 0x001fe20007fde0ff */
[----:B------:R0:W-:Y:S01]  /*39a0*/  STL.64 [R1+0x268], R218 ;  /* 0x000268da01007387 */ /* 0x0001e20000100a00 */
[-C--:B------:R-:W-:Y:S01]  /*39b0*/  LEA.HI.X.SX32 R217, R12, R9.reuse, 0x1, P1 ;  /* 0x000000090cd97211 */ /* 0x080fe200008f0eff */
[----:B------:R-:W-:Y:S01]  /*39c0*/  IMAD R84, R6, 0x35, RZ ;  /* 0x0000003506547824 */ /* 0x000fe200078e02ff */
        /* <DEDUP_REMOVED lines=9> */
[C---:B------:R-:W-:Y:S01]  /*3a60*/  IMAD R26, R6.reuse, 0x1c, RZ ;  /* 0x0000001c061a7824 */ /* 0x040fe200078e02ff */
[-C--:B-1----:R-:W-:Y:S01]  /*3a70*/  IADD3 R228, P5, R11, R8.reuse, RZ ;  /* 0x000000080be47210 */ /* 0x082fe20007fbe0ff */
[C---:B------:R-:W-:Y:S01]  /*3a80*/  IMAD R27, R6.reuse, 0x38, RZ ;  /* 0x00000038061b7824 */ /* 0x040fe200078e02ff */
[-C--:B------:R-:W-:Y:S01]  /*3a90*/  LEA.HI.X.SX32 R219, R65, R9.reuse, 0x1, P3 ;  /* 0x0000000941db7211 */ /* 0x080fe200018f0eff */
[----:B------:R-:W-:Y:S01]  /*3aa0*/  IMAD R88, R6, 0x7, RZ ;  /* 0x0000000706587824 */ /* 0x000fe200078e02ff */
[----:B------:R-:W-:Y:S01]  /*3ab0*/  LEA.HI.X.SX32 R229, R10, R9, 0x1, P5 ;  /* 0x000000090ae57211 */ /* 0x000fe200028f0eff */
[C---:B------:R-:W-:Y:S01]  /*3ac0*/  IMAD R78, R6.reuse, 0x70, RZ ;  /* 0x00000070064e7824 */ /* 0x040fe200078e02ff */
[----:B--2---:R-:W-:Y:S01]  /*3ad0*/  IADD3 R220, P4, R61, R8, RZ ;  /* 0x000000083ddc7210 */ /* 0x004fe20007f9e0ff */
        /* <DEDUP_REMOVED lines=9> */
[----:B------:R-:W-:Y:S01]  /*3b70*/  STL.64 [R1+0x1a8], R224 ;  /* 0x0001a8e001007387 */ /* 0x000fe20000100a00 */
[-C--:B0-----:R-:W-:Y:S01]  /*3b80*/  IADD3 R218, P3, R64, R8.reuse, RZ ;  /* 0x0000000840da7210 */ /* 0x081fe20007f7e0ff */
[----:B------:R-:W-:Y:S01]  /*3b90*/  IMAD R82, R6, 0x74, RZ ;  /* 0x0000007406527824 */ /* 0x000fe200078e02ff */
[-C--:B-1----:R-:W-:Y:S01]  /*3ba0*/  IADD3 R228, P5, R12, R8.reuse, RZ ;  /* 0x000000080ce47210 */ /* 0x082fe20007fbe0ff */
[----:B------:R0:W-:Y:S01]  /*3bb0*/  STL.64 [R1+0x1a0], R216 ;  /* 0x0001a0d801007387 */ /* 0x0001e20000100a00 */
[-C--:B------:R-:W-:Y:S01]  /*3bc0*/  LEA.HI.X.SX32 R219, R76, R9.reuse, 0x1, P3 ;  /* 0x000000094cdb7211 */ /* 0x080fe200018f0eff */
[C---:B------:R-:W-:Y:S01]  /*3bd0*/  IMAD R94, R6.reuse, 0x3b, RZ ;  /* 0x0000003b065e7824 */ /* 0x040fe200078e02ff */
[-C--:B------:R-:W-:Y:S01]  /*3be0*/  LEA.HI.X.SX32 R229, R69, R9.reuse, 0x1, P5 ;  /* 0x0000000945e57211 */ /* 0x080fe200028f0eff */
[C---:B------:R-:W-:Y:S01]  /*3bf0*/  IMAD R29, R6.reuse, 0x1e, RZ ;  /* 0x0000001e061d7824 */ /* 0x040fe200078e02ff */
[-C--:B------:R-:W-:Y:S01]  /*3c00*/  IADD3 R10, P5, R13, R8.reuse, RZ ;  /* 0x000000080d0a7210 */ /* 0x080fe20007fbe0ff */
[----:B------:R-:W-:Y:S01]  /*3c10*/  IMAD R31, R6, 0x3c, RZ ;  /* 0x0000003c061f7824 */ /* 0x000fe200078e02ff */
[-C--:B--2---:R-:W-:Y:S01]  /*3c20*/  IADD3 R226, P0, R66, R8.reuse, RZ ;  /* 0x0000000842e27210 */ /* 0x084fe20007f1e0ff */
[----:B------:R-:W-:Y:S01]  /*3c30*/  STL.64 [R1+0x258], R228 ;  /* 0x000258e401007387 */ /* 0x000fe20000100a00 */
[-C--:B------:R-:W-:Y:S01]  /*3c40*/  LEA.HI.X.SX32 R11, R71, R9.reuse, 0x1, P5 ;  /* 0x00000009470b7211 */ /* 0x080fe200028f0eff */
[----:B------:R-:W-:Y:S01]  /*3c50*/  IMAD R87, R6, 0x78, RZ ;  /* 0x0000007806577824 */ /* 0x000fe200078e02ff */
[-C--:B------:R-:W-:Y:S01]  /*3c60*/  LEA.HI.X.SX32 R227, R18, R9.reuse, 0x1, P0 ;  /* 0x0000000912e37211 */ /* 0x080fe200000f0eff */
[----:B------:R1:W-:Y:S01]  /*3c70*/  STL.64 [R1+0x198], R222 ;  /* 0x000198de01007387 */ /* 0x0003e20000100a00 */
[-C--:B0-----:R-:W-:Y:S01]  /*3c80*/  IADD3 R216, P1, R15, R8.reuse, RZ ;  /* 0x000000080fd87210 */ /* 0x081fe20007f3e0ff */
[C---:B------:R-:W-:Y:S01]  /*3c90*/  IMAD R89, R6.reuse, 0x7a, RZ ;  /* 0x0000007a06597824 */ /* 0x040fe200078e02ff */
[-C--:B------:R-:W-:Y:S01]  /*3ca0*/  IADD3 R14, P0, R21, R8.reuse, RZ ;  /* 0x00000008150e7210 */ /* 0x080fe20007f1e0ff */
[----:B------:R0:W-:Y:S01]  /*3cb0*/  STL.64 [R1+0x2f8], R10 ;  /* 0x0002f80a01007387 */ /* 0x0001e20000100a00 */
[----:B------:R-:W-:Y:S01]  /*3cc0*/  LEA.HI.X.SX32 R217, R13, R9, 0x1, P1 ;  /* 0x000000090dd97211 */ /* 0x000fe200008f0eff */
[C---:B------:R-:W-:Y:S01]  /*3cd0*/  IMAD R95, R6.reuse, 0xf, RZ ;  /* 0x0000000f065f7824 */ /* 0x040fe200078e02ff */
[----:B------:R-:W-:Y:S01]  /*3ce0*/  IADD3 R224, P2, R67, R8, RZ ;  /* 0x0000000843e07210 */ /* 0x000fe20007f5e0ff */
[----:B------:R-:W-:-:S02]  /*3cf0*/  IMAD R32, R6, 0x3e, RZ ;  /* 0x0000003e06207824 */ /* 0x000fc400078e02ff */
[----:B------:R2:W-:Y:S01]  /*3d00*/  STL.64 [R1+0x2e0], R216 ;  /* 0x0002e0d801007387 */ /* 0x0005e20000100a00 */
[-C--:B------:R-:W-:Y:S01]  /*3d10*/  LEA.HI.X.SX32 R225, R79, R9.reuse, 0x1, P2 ;  /* 0x000000094fe17211 */ /* 0x080fe200010f0eff */
[----:B------:R-:W-:Y:S01]  /*3d20*/  IMAD R90, R6, 0x7c, RZ ;  /* 0x0000007c065a7824 */ /* 0x000fe200078e02ff */
[-C--:B-1----:R-:W-:Y:S01]  /*3d30*/  IADD3 R222, P6, R16, R8.reuse, RZ ;  /* 0x0000000810de7210 */ /* 0x082fe20007fde0ff */
[----:B------:R-:W-:Y:S01]  /*3d40*/  IMAD R96, R6, 0x3d, RZ ;  /* 0x0000003d06607824 */ /* 0x000fe200078e02ff */
[-C--:B------:R-:W-:Y:S01]  /*3d50*/  IADD3 R12, P2, R78, R8.reuse, RZ ;  /* 0x000000084e0c7210 */ /* 0x080fe20007f5e0ff */
[C---:B------:R-:W-:Y:S01]  /*3d60*/  IMAD R97, R6.reuse, 0x1f, RZ ;  /* 0x0000001f06617824 */ /* 0x040fe200078e02ff */
[-C--:B0-----:R-:W-:Y:S01]  /*3d70*/  IADD3 R10, P5, R17, R8.reuse, RZ ;  /* 0x00000008110a7210 */ /* 0x081fe20007fbe0ff */
[C---:B------:R-:W-:Y:S01]  /*3d80*/  IMAD.SHL.U32 R33, R6.reuse, 0x2, RZ ;  /* 0x0000000206217824 */ /* 0x040fe200078e00ff */
[-C--:B------:R-:W-:Y:S01]  /*3d90*/  LEA.HI.X.SX32 R223, R15, R9.reuse, 0x1, P6 ;  /* 0x000000090fdf7211 */ /* 0x080fe200030f0eff */
[----:B------:R-:W-:Y:S01]  /*3da0*/  IMAD.SHL.U32 R103, R6, 0x4, RZ ;  /* 0x0000000406677824 */ /* 0x000fe200078e00ff */
[-C--:B------:R-:W-:Y:S01]  /*3db0*/  LEA.HI.X.SX32 R11, R16, R9.reuse, 0x1, P5 ;  /* 0x00000009100b7211 */ /* 0x080fe200028f0eff */
[----:B------:R-:W-:Y:S01]  /*3dc0*/  IMAD R91, R6, 0x7e, RZ ;  /* 0x0000007e065b7824 */ /* 0x000fe200078e02ff */
[-C--:B--2---:R-:W-:Y:S01]  /*3dd0*/  IADD3 R216, P1, R72, R8.reuse, RZ ;  /* 0x0000000848d87210 */ /* 0x084fe20007f3e0ff */
[----:B------:R0:W-:Y:S01]  /*3de0*/  STL.64 [R1+0x2b0], R222 ;  /* 0x0002b0de01007387 */ /* 0x0001e20000100a00 */
[-C--:B------:R-:W-:Y:S01]  /*3df0*/  LEA.HI.X.SX32 R15, R19, R9.reuse, 0x1, P0 ;  /* 0x00000009130f7211 */ /* 0x080fe200000f0eff */
[C---:B------:R-:W-:Y:S01]  /*3e00*/  IMAD.SHL.U32 R101, R6.reuse, 0x8, RZ ;  /* 0x0000000806657824 */ /* 0x040fe200078e00ff */
[----:B------:R-:W-:Y:S01]  /*3e10*/  IADD3 R16, P0, R23, R8, RZ ;  /* 0x0000000817107210 */ /* 0x000fe20007f1e0ff */
[----:B------:R1:W-:Y:S01]  /*3e20*/  STL.64 [R1+0x250], R10 ;  /* 0x0002500a01007387 */ /* 0x0003e20000100a00 */
[-C--:B------:R-:W-:Y:S01]  /*3e30*/  LEA.HI.X.SX32 R217, R21, R9.reuse, 0x1, P1 ;  /* 0x0000000915d97211 */ /* 0x080fe200008f0eff */
[C---:B------:R-:W-:Y:S01]  /*3e40*/  IMAD.SHL.U32 R100, R6.reuse, 0x10, RZ ;  /* 0x0000001006647824 */ /* 0x040fe200078e00ff */
[-C--:B------:R-:W-:Y:S01]  /*3e50*/  LEA.HI.X.SX32 R17, R85, R9.reuse, 0x1, P0 ;  /* 0x0000000955117211 */ /* 0x080fe200000f0eff */
[----:B------:R2:W-:Y:S01]  /*3e60*/  STL.64 [R1+0x190], R220 ;  /* 0x000190dc01007387 */ /* 0x0005e20000100a00 */
[----:B------:R-:W-:Y:S01]  /*3e70*/  LEA.HI.X.SX32 R13, R27, R9, 0x1, P2 ;  /* 0x000000091b0d7211 */ /* 0x000fe200010f0eff */
[----:B------:R-:W-:-:S02]  /*3e80*/  IMAD R98, R6, 0x3f, RZ ;  /* 0x0000003f06627824 */ /* 0x000fc400078e02ff */
[----:B------:R3:W-:Y:S01]  /*3e90*/  STL.64 [R1+0x188], R218 ;  /* 0x000188da01007387 */ /* 0x0007e20000100a00 */
[-C--:B0-----:R-:W-:Y:S02]  /*3ea0*/  IADD3 R222, P6, R73, R8.reuse, RZ ;  /* 0x0000000849de7210 */ /* 0x081fe40007fde0ff */
[-C--:B-1----:R-:W-:Y:S02]  /*3eb0*/  IADD3 R10, P5, R18, R8.reuse, RZ ;  /* 0x00000008120a7210 */ /* 0x082fe40007fbe0ff */
[-C--:B------:R-:W-:Y:S02]  /*3ec0*/  LEA.HI.X.SX32 R223, R84, R9.reuse, 0x1, P6 ;  /* 0x0000000954df7211 */ /* 0x080fe400030f0eff */
[----:B------:R-:W-:Y:S02]  /*3ed0*/  LEA.HI.X.SX32 R11, R77, R9, 0x1, P5 ;  /* 0x000000094d0b7211 */ /* 0x000fe400028f0eff */
[-C--:B--2---:R-:W-:Y:S02]  /*3ee0*/  IADD3 R220, P4, R74, R8.reuse, RZ ;  /* 0x000000084adc7210 */ /* 0x084fe40007f9e0ff */
[-C--:B---3--:R-:W-:Y:S01]  /*3ef0*/  IADD3 R218, P3, R75, R8.reuse, RZ ;  /* 0x000000084bda7210 */ /* 0x088fe20007f7e0ff */
[----:B------:R0:W-:Y:S01]  /*3f00*/  STL.64 [R1+0x248], R10 ;  /* 0x0002480a01007387 */ /* 0x0001e20000100a00 */
[----:B------:R-:W-:-:S02]  /*3f10*/  IADD3 R18, P0, R25, R8, RZ ;  /* 0x0000000819127210 */ /* 0x000fc40007f1e0ff */
[-C--:B------:R-:W-:Y:S01]  /*3f20*/  LEA.HI.X.SX32 R221, R23, R9.reuse, 0x1, P4 ;  /* 0x0000000917dd7211 */ /* 0x080fe200020f0eff */
[----:B------:R-:W-:Y:S01]  /*3f30*/  STL.64 [R1+0x180], R226 ;  /* 0x000180e201007387 */ /* 0x000fe20000100a00 */
[----:B------:R-:W-:Y:S02]  /*3f40*/  LEA.HI.X.SX32 R219, R86, R9, 0x1, P3 ;  /* 0x0000000956db7211 */ /* 0x000fe400018f0eff */
[----:B------:R-:W-:-:S04]  /*3f50*/  IADD3 R20, P3, R27, R8, RZ ;  /* 0x000000081b147210 */ /* 0x000fc80007f7e0ff */
[-C--:B------:R-:W-:Y:S02]  /*3f60*/  LEA.HI.X.SX32 R21, R26, R9.reuse, 0x1, P3 ;  /* 0x000000091a157211 */ /* 0x080fe400018f0eff */
[----:B0-----:R-:W-:Y:S02]  /*3f70*/  IADD3 R10, P5, R19, R8, RZ ;  /* 0x00000008130a7210 */ /* 0x001fe40007fbe0ff */
[-C--:B------:R-:W-:Y:S02]  /*3f80*/  LEA.HI.X.SX32 R19, R88, R9.reuse, 0x1, P0 ;  /* 0x0000000958137211 */ /* 0x080fe400000f0eff */
[----:B------:R-:W-:-:S05]  /*3f90*/  LEA.HI.X.SX32 R11, R81, R9, 0x1, P5 ;  /* 0x00000009510b7211 */ /* 0x000fca00028f0eff */
[----:B------:R0:W-:Y:S04]  /*3fa0*/  STL.64 [R1+0x2a8], R10 ;  /* 0x0002a80a01007387 */ /* 0x0001e80000100a00 */
[----:B------:R-:W-:Y:S04]  /*3fb0*/  STL.64 [R1+0x178], R224 ;  /* 0x000178e001007387 */ /* 0x000fe80000100a00 */
[----:B------:R1:W-:Y:S04]  /*3fc0*/  STL.64 [R1+0x170], R216 ;  /* 0x000170d801007387 */ /* 0x0003e80000100a00 */
[----:B------:R2:W-:Y:S01]  /*3fd0*/  STL.64 [R1+0x240], R14 ;  /* 0x0002400e01007387 */ /* 0x0005e20000100a00 */
[----:B0-----:R-:W-:-:S03]  /*3fe0*/  IADD3 R10, P5, R80, R8, RZ ;  /* 0x00000008500a7210 */ /* 0x001fc60007fbe0ff */
[----:B------:R-:W-:Y:S01]  /*3ff0*/  STL.64 [R1+0x168], R222 ;  /* 0x000168de01007387 */ /* 0x000fe20000100a00 */
[----:B------:R-:W-:-:S03]  /*4000*/  LEA.HI.X.SX32 R11, R92, R9, 0x1, P5 ;  /* 0x000000095c0b7211 */ /* 0x000fc600028f0eff */
[----:B------:R0:W-:Y:S01]  /*4010*/  STL.64 [R1+0x238], R16 ;  /* 0x0002381001007387 */ /* 0x0001e20000100a00 */
[----:B-1----:R-:W-:-:S03]  /*4020*/  IADD3 R216, P1, R82, R8, RZ ;  /* 0x0000000852d87210 */ /* 0x002fc60007f3e0ff */
[----:B------:R-:W-:Y:S01]  /*4030*/  STL.64 [R1+0x160], R220 ;  /* 0x000160dc01007387 */ /* 0x000fe20000100a00 */
[-C--:B--2---:R-:W-:Y:S02]  /*4040*/  IADD3 R14, P6, R83, R8.reuse, RZ ;  /* 0x00000008530e7210 */ /* 0x084fe40007fde0ff */
[-C--:B------:R-:W-:Y:S01]  /*4050*/  LEA.HI.X.SX32 R217, R28, R9.reuse, 0x1, P1 ;  /* 0x000000091cd97211 */ /* 0x080fe200008f0eff */
[----:B------:R1:W-:Y:S01]  /*4060*/  STL.64 [R1+0x2d8], R18 ;  /* 0x0002d81201007387 */ /* 0x0003e20000100a00 */
[-C--:B------:R-:W-:Y:S02]  /*4070*/  LEA.HI.X.SX32 R15, R94, R9.reuse, 0x1, P6 ;  /* 0x000000095e0f7211 */ /* 0x080fe400030f0eff */
[----:B0-----:R-:W-:Y:S01]  /*4080*/  IADD3 R16, P4, R26, R8, RZ ;  /* 0x000000081a107210 */ /* 0x001fe20007f9e0ff */
[----:B------:R-:W-:Y:S03]  /*4090*/  STL.64 [R1+0x158], R218 ;  /* 0x000158da01007387 */ /* 0x000fe60000100a00 */
[----:B------:R-:W-:-:S02]  /*40a0*/  LEA.HI.X.SX32 R17, R25, R9, 0x1, P4 ;  /* 0x0000000919117211 */ /* 0x000fc400020f0eff */
[----:B-1----:R-:W-:-:S03]  /*40b0*/  IADD3 R18, P0, R87, R8, RZ ;  /* 0x0000000857127210 */ /* 0x002fc60007f1e0ff */
[----:B------:R0:W-:Y:S01]  /*40c0*/  STL.64 [R1+0x2a0], R16 ;  /* 0x0002a01001007387 */ /* 0x0001e20000100a00 */
[----:B------:R-:W-:-:S03]  /*40d0*/  LEA.HI.X.SX32 R19, R31, R9, 0x1, P0 ;  /* 0x000000091f137211 */ /* 0x000fc600000f0eff */
[----:B------:R1:W-:Y:S04]  /*40e0*/  STL.64 [R1+0x230], R20 ;  /* 0x0002301401007387 */ /* 0x0003e80000100a00 */
[----:B------:R2:W-:Y:S04]  /*40f0*/  STL.64 [R1+0x150], R12 ;  /* 0x0001500c01007387 */ /* 0x0005e80000100a00 */
[----:B------:R3:W-:Y:S01]  /*4100*/  STL.64 [R1+0x148], R10 ;  /* 0x0001480a01007387 */ /* 0x0007e20000100a00 */
[-C--:B0-----:R-:W-:Y:S02]  /*4110*/  IADD3 R16, P4, R89, R8.reuse, RZ ;  /* 0x0000000859107210 */ /* 0x081fe40007f9e0ff */
[----:B-1----:R-:W-:-:S02]  /*4120*/  IADD3 R20, P3, R28, R8, RZ ;  /* 0x000000081c147210 */ /* 0x002fc40007f7e0ff */
[-C--:B------:R-:W-:Y:S02]  /*4130*/  LEA.HI.X.SX32 R17, R96, R9.reuse, 0x1, P4 ;  /* 0x0000000960117211 */ /* 0x080fe400020f0eff */
[-C--:B------:R-:W-:Y:S02]  /*4140*/  LEA.HI.X.SX32 R21, R93, R9.reuse, 0x1, P3 ;  /* 0x000000095d157211 */ /* 0x080fe400018f0eff */
[-C--:B------:R-:W-:Y:S02]  /*4150*/  IADD3 R22, P3, R29, R8.reuse, RZ ;  /* 0x000000081d167210 */ /* 0x080fe40007f7e0ff */
[-C--:B--2---:R-:W-:Y:S01]  /*4160*/  IADD3 R12, P2, R90, R8.reuse, RZ ;  /* 0x000000085a0c7210 */ /* 0x084fe20007f5e0ff */
[----:B------:R0:W-:Y:S01]  /*4170*/  STL.64 [R1+0x228], R20 ;  /* 0x0002281401007387 */ /* 0x0001e20000100a00 */
[-C--:B------:R-:W-:Y:S02]  /*4180*/  LEA.HI.X.SX32 R23, R95, R9.reuse, 0x1, P3 ;  /* 0x000000095f177211 */ /* 0x080fe400018f0eff */
[----:B------:R-:W-:Y:S01]  /*4190*/  LEA.HI.X.SX32 R13, R32, R9, 0x1, P2 ;  /* 0x00000009200d7211 */ /* 0x000fe200010f0eff */
[----:B------:R1:W-:Y:S01]  /*41a0*/  STL.64 [R1+0x138], R14 ;  /* 0x0001380e01007387 */ /* 0x0003e20000100a00 */
[----:B---3--:R-:W-:-:S03]  /*41b0*/  IADD3 R10, P5, R91, R8, RZ ;  /* 0x000000085b0a7210 */ /* 0x008fc60007fbe0ff */
[----:B------:R-:W-:Y:S01]  /*41c0*/  STL.64 [R1+0x140], R216 ;  /* 0x000140d801007387 */ /* 0x000fe20000100a00 */
[-C--:B------:R-:W-:Y:S02]  /*41d0*/  LEA.HI.X.SX32 R11, R98, R9.reuse, 0x1, P5 ;  /* 0x00000009620b7211 */ /* 0x080fe400028f0eff */
[-C--:B0-----:R-:W-:Y:S01]  /*41e0*/  IADD3 R20, P1, R31, R8.reuse, RZ ;  /* 0x000000081f147210 */ /* 0x081fe20007f3e0ff */
[----:B------:R0:W-:Y:S01]  /*41f0*/  STL.64 [R1+0x298], R22 ;  /* 0x0002981601007387 */ /* 0x0001e20000100a00 */
[----:B-1----:R-:W-:Y:S02]  /*4200*/  IADD3 R14, P6, R32, R8, RZ ;  /* 0x00000008200e7210 */ /* 0x002fe40007fde0ff */
[-C--:B------:R-:W-:Y:S02]  /*4210*/  LEA.HI.X.SX32 R21, R29, R9.reuse, 0x1, P1 ;  /* 0x000000091d157211 */ /* 0x080fe400008f0eff */
[----:B------:R-:W-:-:S03]  /*4220*/  LEA.HI.X.SX32 R15, R97, R9, 0x1, P6 ;  /* 0x00000009610f7211 */ /* 0x000fc600030f0eff */
[----:B------:R1:W-:Y:S01]  /*4230*/  STL.64 [R1+0x220], R20 ;  /* 0x0002201401007387 */ /* 0x0003e20000100a00 */
[----:B0-----:R-:W-:-:S03]  /*4240*/  IADD3 R22, P3, R33, R8, RZ ;  /* 0x0000000821167210 */ /* 0x001fc60007f7e0ff */
[----:B------:R0:W-:Y:S01]  /*4250*/  STL.64 [R1+0x130], R18 ;  /* 0x0001301201007387 */ /* 0x0001e20000100a00 */
[----:B------:R-:W-:-:S03]  /*4260*/  LEA.HI.X.SX32 R23, R6, R9, 0x1, P3 ;  /* 0x0000000906177211 */ /* 0x000fc600018f0eff */
[----:B------:R2:W-:Y:S01]  /*4270*/  STL.64 [R1+0x128], R16 ;  /* 0x0001281001007387 */ /* 0x0005e20000100a00 */
[----:B-1----:R-:W-:-:S03]  /*4280*/  LEA R20, P1, R6, R8, 0x2 ;  /* 0x0000000806147211 */ /* 0x002fc600078210ff */
[----:B------:R1:W-:Y:S01]  /*4290*/  STL.64 [R1+0x218], R14 ;  /* 0x0002180e01007387 */ /* 0x0003e20000100a00 */
[----:B0-----:R-:W-:-:S03]  /*42a0*/  LEA R18, P0, R6, R8, 0x3 ;  /* 0x0000000806127211 */ /* 0x001fc600078018ff */
[----:B------:R0:W-:Y:S01]  /*42b0*/  STL.64 [R1+0x120], R12 ;  /* 0x0001200c01007387 */ /* 0x0001e20000100a00 */
[-C--:B------:R-:W-:Y:S02]  /*42c0*/  LEA.HI.X.SX32 R21, R33, R9.reuse, 0x1, P1 ;  /* 0x0000000921157211 */ /* 0x080fe400008f0eff */
[CC--:B--2---:R-:W-:Y:S01]  /*42d0*/  LEA R16, P4, R6.reuse, R8.reuse, 0x4 ;  /* 0x0000000806107211 */ /* 0x0c4fe200078820ff */
[----:B------:R-:W-:Y:S01]  /*42e0*/  STL.64 [R1+0x308], R22 ;  /* 0x0003081601007387 */ /* 0x000fe20000100a00 */
[-C--:B------:R-:W-:Y:S02]  /*42f0*/  LEA.HI.X.SX32 R19, R103, R9.reuse, 0x1, P0 ;  /* 0x0000000967137211 */ /* 0x080fe400000f0eff */
[-C--:B------:R-:W-:Y:S01]  /*4300*/  LEA.HI.X.SX32 R17, R101, R9.reuse, 0x1, P4 ;  /* 0x0000000965117211 */ /* 0x080fe200020f0eff */
[----:B------:R-:W-:Y:S01]  /*4310*/  STL.64 [R1+0x300], R20 ;  /* 0x0003001401007387 */ /* 0x000fe20000100a00 */
[CC--:B-1----:R-:W-:Y:S02]  /*4320*/  LEA R14, P6, R6.reuse, R8.reuse, 0x5 ;  /* 0x00000008060e7211 */ /* 0x0c2fe400078c28ff */
[----:B0-----:R-:W-:Y:S01]  /*4330*/  LEA R12, P2, R6, R8, 0x6 ;  /* 0x00000008060c7211 */ /* 0x001fe200078430ff */
[----:B------:R-:W-:Y:S01]  /*4340*/  STL.64 [R1+0x2f0], R18 ;  /* 0x0002f01201007387 */ /* 0x000fe20000100a00 */
[----:B------:R-:W-:-:S02]  /*4350*/  LEA.HI.X.SX32 R15, R100, R9, 0x1, P6 ;  /* 0x00000009640f7211 */ /* 0x000fc400030f0eff */
[----:B------:R-:W-:Y:S01]  /*4360*/  LEA.HI.X.SX32 R13, R99, R9, 0x1, P2 ;  /* 0x00000009630d7211 */ /* 0x000fe200010f0eff */
[----:B------:R-:W-:Y:S01]  /*4370*/  STL.64 [R1+0x2d0], R16 ;  /* 0x0002d01001007387 */ /* 0x000fe20000100a00 */
[----:B------:R-:W-:-:S03]  /*4380*/  LOP3.LUT R6, R3, 0x60, RZ, 0x3c, !PT ;  /* 0x0000006003067812 */ /* 0x000fc600078e3cff */
[----:B------:R-:W-:Y:S04]  /*4390*/  STL.64 [R1+0x290], R14 ;  /* 0x0002900e01007387 */ /* 0x000fe80000100a00 */
[----:B------:R-:W-:Y:S04]  /*43a0*/  STL.64 [R1+0x210], R12 ;  /* 0x0002100c01007387 */ /* 0x000fe80000100a00 */
[----:B------:R0:W-:Y:S02]  /*43b0*/  STL.64 [R1+0x118], R10 ;  /* 0x0001180a01007387 */ /* 0x0001e40000100a00 */
[----:B0-----:R-:W-:-:S02]  /*43c0*/  LOP3.LUT R10, R3, 0x40, RZ, 0x3c, !PT ;  /* 0x00000040030a7812 */ /* 0x001fc400078e3cff */
[----:B------:R-:W-:-:S03]  /*43d0*/  LOP3.LUT R11, R3, 0x20, RZ, 0x3c, !PT ;  /* 0x00000020030b7812 */ /* 0x000fc600078e3cff */
[----:B------:R0:W-:Y:S04]  /*43e0*/  STL [R1+0x51c], R10 ;  /* 0x00051c0a01007387 */ /* 0x0001e80000100800 */
[----:B------:R0:W-:Y:S02]  /*43f0*/  STL [R1+0x510], R6 ;  /* 0x0005100601007387 */ /* 0x0001e40000100800 */
.L_x_1:
[----:B0-----:R-:W2:Y:S04]  /*4400*/  LDL.64 R10, [R1+0x4f0] ;  /* 0x0004f000010a7983 */ /* 0x001ea80000100a00 */
[----:B------:R-:W3:Y:S04]  /*4410*/  LDL.64 R216, [R1+0x4e8] ;  /* 0x0004e80001d87983 */ /* 0x000ee80000100a00 */
[----:B------:R-:W4:Y:S04]  /*4420*/  LDL.64 R14, [R1+0x500] ;  /* 0x00050000010e7983 */ /* 0x000f280000100a00 */
[----:B------:R-:W4:Y:S04]  /*4430*/  LDL.64 R16, [R1+0x508] ;  /* 0x0005080001107983 */ /* 0x000f280000100a00 */
[----:B------:R-:W4:Y:S04]  /*4440*/  LDL.64 R12, [R1+0x4f8] ;  /* 0x0004f800010c7983 */ /* 0x000f280000100a00 */
[----:B------:R-:W4:Y:S04]  /*4450*/  LDL.64 R18, [R1+0x4e0] ;  /* 0x0004e00001127983 */ /* 0x000f280000100a00 */
[----:B------:R-:W4:Y:S04]  /*4460*/  LDL.64 R222, [R1+0x4d8] ;  /* 0x0004d80001de7983 */ /* 0x000f280000100a00 */
[----:B------:R-:W4:Y:S04]  /*4470*/  LDL.64 R226, [R1+0x4d0] ;  /* 0x0004d00001e27983 */ /* 0x000f280000100a00 */
[----:B------:R-:W4:Y:S04]  /*4480*/  LDL.64 R22, [R1+0x4c8] ;  /* 0x0004c80001167983 */ /* 0x000f280000100a00 */
[----:B------:R-:W4:Y:S04]  /*4490*/  LDL.64 R220, [R1+0x4c0] ;  /* 0x0004c00001dc7983 */ /* 0x000f280000100a00 */
[----:B------:R-:W-:Y:S04]  /*44a0*/  STL [R1+0x5c4], R5 ;  /* 0x0005c40501007387 */ /* 0x000fe80000100800 */
[----:B-----5:R-:W-:Y:S04]  /*44b0*/  STL [R1+0x5c0], R8 ;  /* 0x0005c00801007387 */ /* 0x020fe80000100800 */
[----:B------:R0:W-:Y:S04]  /*44c0*/  STL [R1+0x5bc], R9 ;  /* 0x0005bc0901007387 */ /* 0x0001e80000100800 */
[----:B------:R1:W-:Y:S04]  /*44d0*/  STL [R1+0x5a4], R0 ;  /* 0x0005a40001007387 */ /* 0x0003e80000100800 */
[----:B------:R4:W-:Y:S04]  /*44e0*/  STL [R1+0x540], R7 ;  /* 0x0005400701007387 */ /* 0x0009e80000100800 */
[----:B------:R-:W4:Y:S04]  /*44f0*/  LDL.64 R218, [R1+0x4a8] ;  /* 0x0004a80001da7983 */ /* 0x000f280000100a00 */
[----:B0-----:R-:W4:Y:S04]  /*4500*/  LDL.64 R8, [R1+0x470] ;  /* 0x0004700001087983 */ /* 0x001f280000100a00 */
        /* <DEDUP_REMOVED lines=11> */
[----:B------:R-:W4:Y:S04]  /*45c0*/  LDL R5, [R1+0x51c] ;  /* 0x00051c0001057983 */ /* 0x000f280000100800 */
[----:B-1----:R-:W4:Y:S01]  /*45d0*/  LDL R0, [R1+0x510] ;  /* 0x0005100001007983 */ /* 0x002f220000100800 */
[----:B--2---:R-:W-:-:S05]  /*45e0*/  IMAD.WIDE R10, R4, 0x2, R10 ;  /* 0x00000002040a7825 */ /* 0x004fca00078e020a */
[----:B------:R3:W2:Y:S02]  /*45f0*/  LDG.E.U16 R24, desc[UR28][R10.64] ;  /* 0x0000001c0a187981 */ /* 0x0006a4000c1e1500 */
[C---:B---3--:R-:W-:Y:S02]  /*4600*/  IMAD.WIDE R10, R4.reuse, 0x2, R216 ;  /* 0x00000002040a7825 */ /* 0x048fe400078e02d8 */
[----:B------:R-:W3:Y:S02]  /*4610*/  LDL.64 R216, [R1+0x4a0] ;  /* 0x0004a00001d87983 */ /* 0x000ee40000100a00 */
[C---:B----4-:R-:W-:Y:S02]  /*4620*/  IMAD.WIDE R14, R4.reuse, 0x2, R14 ;  /* 0x00000002040e7825 */ /* 0x050fe400078e020e */
[----:B------:R-:W4:Y:S02]  /*4630*/  LDG.E.U16 R11, desc[UR28][R10.64] ;  /* 0x0000001c0a0b7981 */ /* 0x000f24000c1e1500 */
[----:B------:R-:W-:-:S02]  /*4640*/  IMAD.WIDE R16, R4, 0x2, R16 ;  /* 0x0000000204107825 */ /* 0x000fc400078e0210 */
[----:B------:R0:W2:Y:S02]  /*4650*/  LDG.E.U16 R25, desc[UR28][R14.64] ;  /* 0x0000001c0e197981 */ /* 0x0000a4000c1e1500 */
[C---:B------:R-:W-:Y:S02]  /*4660*/  IMAD.WIDE R12, R4.reuse, 0x2, R12 ;  /* 0x00000002040c7825 */ /* 0x040fe400078e020c */
[----:B------:R1:W4:Y:S04]  /*4670*/  LDG.E.U16 R6, desc[UR28][R16.64] ;  /* 0x0000001c10067981 */ /* 0x000328000c1e1500 */
[----:B------:R1:W2:Y:S01]  /*4680*/  LDG.E.U16 R39, desc[UR28][R12.64] ;  /* 0x0000001c0c277981 */ /* 0x0002a2000c1e1500 */
[----:B0-----:R-:W-:-:S03]  /*4690*/  IMAD.WIDE R14, R4, 0x2, R226 ;  /* 0x00000002040e7825 */ /* 0x001fc600078e02e2 */
[----:B------:R-:W4:Y:S01]  /*46a0*/  LDL.64 R226, [R1+0x458] ;  /* 0x0004580001e27983 */ /* 0x000f220000100a00 */
[----:B------:R-:W-:-:S03]  /*46b0*/  IMAD.WIDE R26, R4, 0x2, R220 ;  /* 0x00000002041a7825 */ /* 0x000fc600078e02dc */
[----:B------:R-:W2:Y:S01]  /*46c0*/  LDL.64 R220, [R1+0x450] ;  /* 0x0004500001dc7983 */ /* 0x000ea20000100a00 */
[----:B-1----:R-:W-:-:S03]  /*46d0*/  IMAD.WIDE R16, R4, 0x2, R222 ;  /* 0x0000000204107825 */ /* 0x002fc600078e02de */
[----:B------:R-:W2:Y:S01]  /*46e0*/  LDL.64 R222, [R1+0x478] ;  /* 0x0004780001de7983 */ /* 0x000ea20000100a00 */
[----:B------:R-:W-:-:S03]  /*46f0*/  IMAD.WIDE R12, R4, 0x2, R22 ;  /* 0x00000002040c7825 */ /* 0x000fc600078e0216 */
[----:B------:R0:W2:Y:S04]  /*4700*/  LDG.E.U16 R23, desc[UR28][R14.64] ;  /* 0x0000001c0e177981 */ /* 0x0000a8000c1e1500 */
[----:B------:R3:W2:Y:S01]  /*4710*/  LDG.E.U16 R38, desc[UR28][R16.64] ;  /* 0x0000001c10267981 */ /* 0x0006a2000c1e1500 */
[----:B------:R-:W-:-:S03]  /*4720*/  IMAD.WIDE R18, R4, 0x2, R18 ;  /* 0x0000000204127825 */ /* 0x000fc600078e0212 */
[----:B------:R-:W2:Y:S01]  /*4730*/  LDG.E.U16 R30, desc[UR28][R26.64] ;  /* 0x0000001c1a1e7981 */ /* 0x000ea2000c1e1500 */
[----:B0-----:R-:W-:-:S03]  /*4740*/  IMAD.WIDE R14, R4, 0x2, R218 ;  /* 0x00000002040e7825 */ /* 0x001fc600078e02da */
[----:B------:R0:W2:Y:S01]  /*4750*/  LDG.E.U16 R31, desc[UR28][R18.64] ;  /* 0x0000001c121f7981 */ /* 0x0000a2000c1e1500 */
[----:B------:R-:W-:-:S03]  /*4760*/  IMAD.WIDE R28, R4, 0x2, R8 ;  /* 0x00000002041c7825 */ /* 0x000fc600078e0208 */
[----:B------:R-:W2:Y:S04]  /*4770*/  LDL.64 R218, [R1+0x448] ;  /* 0x0004480001da7983 */ /* 0x000ea80000100a00 */
[----:B------:R-:W2:Y:S01]  /*4780*/  LDL.64 R8, [R1+0x428] ;  /* 0x0004280001087983 */ /* 0x000ea20000100a00 */
[----:B------:R-:W-:-:S03]  /*4790*/  IMAD.WIDE R20, R4, 0x2, R20 ;  /* 0x0000000204147825 */ /* 0x000fc600078e0214 */
[----:B------:R-:W2:Y:S01]  /*47a0*/  LDG.E.U16 R12, desc[UR28][R12.64] ;  /* 0x0000001c0c0c7981 */ /* 0x000ea2000c1e1500 */
[----:B---3--:R-:W-:-:S03]  /*47b0*/  IMAD.WIDE R16, R4, 0x2, R216 ;  /* 0x0000000204107825 */ /* 0x008fc600078e02d8 */
[----:B------:R1:W3:Y:S04]  /*47c0*/  LDG.E.U16 R37, desc[UR28][R20.64] ;  /* 0x0000001c14257981 */ /* 0x0002e8000c1e1500 */
[----:B------:R-:W3:Y:S01]  /*47d0*/  LDL.64 R216, [R1+0x440] ;  /* 0x0004400001d87983 */ /* 0x000ee20000100a00 */
[----:B0-----:R-:W-:-:S03]  /*47e0*/  IMAD.WIDE R18, R4, 0x2, R238 ;  /* 0x0000000204127825 */ /* 0x001fc600078e02ee */
[----:B------:R-:W3:Y:S01]  /*47f0*/  LDG.E.U16 R13, desc[UR28][R14.64] ;  /* 0x0000001c0e0d7981 */ /* 0x000ee2000c1e1500 */
[----:B------:R-:W-:-:S03]  /*4800*/  IMAD.WIDE R26, R4, 0x2, R236 ;  /* 0x00000002041a7825 */ /* 0x000fc600078e02ec */
[----:B------:R0:W3:Y:S01]  /*4810*/  LDG.E.U16 R22, desc[UR28][R18.64] ;  /* 0x0000001c12167981 */ /* 0x0000e2000c1e1500 */
[----:B-1----:R-:W-:-:S03]  /*4820*/  IMAD.WIDE R20, R4, 0x2, R234 ;  /* 0x0000000204147825 */ /* 0x002fc600078e02ea */
[----:B------:R-:W3:Y:S01]  /*4830*/  LDL.64 R236, [R1+0x400] ;  /* 0x0004000001ec7983 */ /* 0x000ee20000100a00 */
[----:B------:R-:W-:-:S03]  /*4840*/  IMAD.WIDE R42, R4, 0x2, R224 ;  /* 0x00000002042a7825 */ /* 0x000fc600078e02e0 */
[----:B------:R4:W3:Y:S01]  /*4850*/  LDG.E.U16 R36, desc[UR28][R26.64] ;  /* 0x0000001c1a247981 */ /* 0x0008e2000c1e1500 */
[----:B0-----:R-:W-:-:S03]  /*4860*/  IMAD.WIDE R18, R4, 0x2, R232 ;  /* 0x0000000204127825 */ /* 0x001fc600078e02e8 */
[----:B------:R-:W3:Y:S04]  /*4870*/  LDL.64 R224, [R1+0x438] ;  /* 0x0004380001e07983 */ /* 0x000ee80000100a00 */
[----:B------:R0:W3:Y:S01]  /*4880*/  LDG.E.U16 R10, desc[UR28][R18.64] ;  /* 0x0000001c120a7981 */ /* 0x0000e2000c1e1500 */
[----:B----4-:R-:W-:-:S03]  /*4890*/  IMAD.WIDE R26, R4, 0x2, R226 ;  /* 0x00000002041a7825 */ /* 0x010fc600078e02e2 */
[----:B------:R-:W4:Y:S01]  /*48a0*/  LDL.64 R232, [R1+0x3f0] ;  /* 0x0003f00001e87983 */ /* 0x000f220000100a00 */
[----:B--2---:R-:W-:-:S03]  /*48b0*/  IMAD.WIDE R14, R4, 0x2, R222 ;  /* 0x00000002040e7825 */ /* 0x004fc600078e02de */
[----:B------:R-:W2:Y:S01]  /*48c0*/  LDG.E.U16 R21, desc[UR28][R20.64] ;  /* 0x0000001c14157981 */ /* 0x000ea2000c1e1500 */
[----:B0-----:R-:W-:-:S03]  /*48d0*/  IMAD.WIDE R18, R4, 0x2, R220 ;  /* 0x0000000204127825 */ /* 0x001fc600078e02dc */
[----:B------:R-:W2:Y:S04]  /*48e0*/  LDL.64 R220, [R1+0x410] ;  /* 0x0004100001dc7983 */ /* 0x000ea80000100a00 */
[----:B------:R-:W2:Y:S04]  /*48f0*/  LDL.64 R222, [R1+0x430] ;  /* 0x0004300001de7983 */ /* 0x000ea80000100a00 */
[----:B------:R0:W2:Y:S04]  /*4900*/  LDG.E.U16 R34, desc[UR28][R26.64] ;  /* 0x0000001c1a227981 */ /* 0x0000a8000c1e1500 */
[----:B------:R3:W2:Y:S01]  /*4910*/  LDG.E.U16 R20, desc[UR28][R28.64] ;  /* 0x0000001c1c147981 */ /* 0x0006a2000c1e1500 */
[----:B------:R-:W-:-:S03]  /*4920*/  IMAD.WIDE R44, R4, 0x2, R8 ;  /* 0x00000002042c7825 */ /* 0x000fc600078e0208 */
[----:B------:R-:W2:Y:S01]  /*4930*/  LDL.64 R8, [R1+0x3d0] ;  /* 0x0003d00001087983 */ /* 0x000ea20000100a00 */
[----:B0-----:R-:W-:-:S03]  /*4940*/  IMAD.WIDE R26, R4, 0x2, R218 ;  /* 0x00000002041a7825 */ /* 0x001fc600078e02da */
[----:B------:R-:W2:Y:S04]  /*4950*/  LDL.64 R218, [R1+0x3e0] ;  /* 0x0003e00001da7983 */ /* 0x000ea80000100a00 */
[----:B------:R-:W2:Y:S04]  /*4960*/  LDL.64 R238, [R1+0x408] ;  /* 0x0004080001ee7983 */ /* 0x000ea80000100a00 */
[----:B------:R0:W2:Y:S01]  /*4970*/  LDG.E.U16 R35, desc[UR28][R14.64] ;  /* 0x0000001c0e237981 */ /* 0x0000a2000c1e1500 */
[----:B------:R-:W-:-:S03]  /*4980*/  IMAD.WIDE R40, R4, 0x2, R228 ;  /* 0x0000000204287825 */ /* 0x000fc600078e02e4 */
[----:B------:R-:W2:Y:S04]  /*4990*/  LDL.64 R234, [R1+0x3f8] ;  /* 0x0003f80001ea7983 */ /* 0x000ea80000100a00 */
[----:B------:R-:W2:Y:S04]  /*49a0*/  LDL.64 R228, [R1+0x3c8] ;  /* 0x0003c80001e47983 */ /* 0x000ea80000100a00 */
[----:B------:R-:W2:Y:S01]  /*49b0*/  LDL.64 R226, [R1+0x3a8] ;  /* 0x0003a80001e27983 */ /* 0x000ea20000100a00 */
[----:B------:R-:W-:-:S03]  /*49c0*/  IMAD.WIDE R50, R4, 0x2, R240 ;  /* 0x0000000204327825 */ /* 0x000fc600078e02f0 */
[----:B------:R-:W2:Y:S04]  /*49d0*/  LDG.E.U16 R26, desc[UR28][R26.64] ;  /* 0x0000001c1a1a7981 */ /* 0x000ea8000c1e1500 */
[----:B------:R-:W2:Y:S01]  /*49e0*/  LDG.E.U16 R16, desc[UR28][R16.64] ;  /* 0x0000001c10107981 */ /* 0x000ea2000c1e1500 */
[----:B------:R-:W-:-:S03]  /*49f0*/  IMAD.WIDE R52, R4, 0x2, R242 ;  /* 0x0000000204347825 */ /* 0x000fc600078e02f2 */
[----:B------:R-:W2:Y:S04]  /*4a00*/  LDG.E.U16 R40, desc[UR28][R40.64] ;  /* 0x0000001c28287981 */ /* 0x000ea8000c1e1500 */
[----:B------:R-:W2:Y:S04]  /*4a10*/  LDG.E.U16 R19, desc[UR28][R18.64] ;  /* 0x0000001c12137981 */ /* 0x000ea8000c1e1500 */
[----:B------:R-:W2:Y:S01]  /*4a20*/  LDG.E.U16 R42, desc[UR28][R42.64] ;  /* 0x0000001c2a2a7981 */ /* 0x000ea2000c1e1500 */
[----:B---3--:R-:W-:-:S03]  /*4a30*/  IMAD.WIDE R28, R4, 0x2, R216 ;  /* 0x00000002041c7825 */ /* 0x008fc600078e02d8 */
[----:B------:R1:W3:Y:S04]  /*4a40*/  LDG.E.U16 R27, desc[UR28][R44.64] ;  /* 0x0000001c2c1b7981 */ /* 0x0002e8000c1e1500 */
[----:B------:R-:W3:Y:S01]  /*4a50*/  LDL.64 R216, [R1+0x3d8] ;  /* 0x0003d80001d87983 */ /* 0x000ee20000100a00 */
[----:B0-----:R-:W-:-:S03]  /*4a60*/  IMAD.WIDE R14, R4, 0x2, R230 ;  /* 0x00000002040e7825 */ /* 0x001fc600078e02e6 */
[----:B------:R-:W3:Y:S01]  /*4a70*/  LDL.64 R230, [R1+0x3e8] ;  /* 0x0003e80001e67983 */ /* 0x000ee20000100a00 */
[----:B-1----:R-:W-:-:S03]  /*4a80*/  IMAD.WIDE R44, R4, 0x2, R236 ;  /* 0x00000002042c7825 */ /* 0x002fc600078e02ec */
[----:B------:R-:W3:Y:S04]  /*4a90*/  LDL.64 R242, [R1+0x360] ;  /* 0x0003600001f27983 */ /* 0x000ee80000100a00 */
[----:B------:R4:W3:Y:S01]  /*4aa0*/  LDG.E.U16 R41, desc[UR28][R44.64] ;  /* 0x0000001c2c297981 */ /* 0x0008e2000c1e1500 */
[----:B------:R-:W-:-:S03]  /*4ab0*/  IMAD.WIDE R32, R4, 0x2, R224 ;  /* 0x0000000204207825 */ /* 0x000fc600078e02e0 */
[----:B------:R-:W3:Y:S04]  /*4ac0*/  LDL.64 R240, [R1+0x340] ;  /* 0x0003400001f07983 */ /* 0x000ee80000100a00 */
[----:B------:R-:W3:Y:S01]  /*4ad0*/  LDL.64 R224, [R1+0x388] ;  /* 0x0003880001e07983 */ /* 0x000ee20000100a00 */
[----:B----4-:R-:W-:-:S03]  /*4ae0*/  IMAD.WIDE R44, R4, 0x2, R232 ;  /* 0x00000002042c7825 */ /* 0x010fc600078e02e8 */
[----:B------:R-:W4:Y:S04]  /*4af0*/  LDG.E.U16 R33, desc[UR28][R32.64] ;  /* 0x0000001c20217981 */ /* 0x000f28000c1e1500 */
[----:B------:R0:W4:Y:S01]  /*4b00*/  LDG.E.U16 R54, desc[UR28][R44.64] ;  /* 0x0000001c2c367981 */ /* 0x000122000c1e1500 */
[----:B--2---:R-:W-:-:S03]  /*4b10*/  IMAD.WIDE R48, R4, 0x2, R220 ;  /* 0x0000000204307825 */ /* 0x004fc600078e02dc */
[----:B------:R-:W2:Y:S01]  /*4b20*/  LDG.E.U16 R29, desc[UR28][R28.64] ;  /* 0x0000001c1c1d7981 */ /* 0x000ea2000c1e1500 */
[----:B------:R-:W-:-:S03]  /*4b30*/  IMAD.WIDE R46, R4, 0x2, R222 ;  /* 0x00000002042e7825 */ /* 0x000fc600078e02de */
[----:B------:R1:W4:Y:S04]  /*4b40*/  LDG.E.U16 R17, desc[UR28][R48.64] ;  /* 0x0000001c30117981 */ /* 0x000328000c1e1500 */
[----:B------:R-:W2:Y:S04]  /*4b50*/  LDL.64 R222, [R1+0x368] ;  /* 0x0003680001de7983 */ /* 0x000ea80000100a00 */
[----:B------:R-:W4:Y:S04]  /*4b60*/  LDL.64 R220, [R1+0x348] ;  /* 0x0003480001dc7983 */ /* 0x000f280000100a00 */
[----:B------:R3:W4:Y:S01]  /*4b70*/  LDG.E.U16 R32, desc[UR28][R50.64] ;  /* 0x0000001c32207981 */ /* 0x000722000c1e1500 */
[----:B0-----:R-:W-:-:S03]  /*4b80*/  IMAD.WIDE R44, R4, 0x2, R8 ;  /* 0x00000002042c7825 */ /* 0x001fc600078e0208 */
[----:B------:R-:W4:Y:S01]  /*4b90*/  LDL.64 R8, [R1+0x3a0] ;  /* 0x0003a00001087983 */ /* 0x000f220000100a00 */
[----:B-1----:R-:W-:-:S03]  /*4ba0*/  IMAD.WIDE R48, R4, 0x2, R218 ;  /* 0x0000000204307825 */ /* 0x002fc600078e02da */
[----:B------:R-:W4:Y:S04]  /*4bb0*/  LDL.64 R218, [R1+0x328] ;  /* 0x0003280001da7983 */ /* 0x000f280000100a00 */
[----:B------:R0:W4:Y:S04]  /*4bc0*/  LDG.E.U16 R18, desc[UR28][R46.64] ;  /* 0x0000001c2e127981 */ /* 0x000128000c1e1500 */
[----:B------:R-:W4:Y:S04]  /*4bd0*/  LDG.E.U16 R14, desc[UR28][R14.64] ;  /* 0x0000001c0e0e7981 */ /* 0x000f28000c1e1500 */
[----:B------:R-:W4:Y:S04]  /*4be0*/  LDL.64 R236, [R1+0x3b8] ;  /* 0x0003b80001ec7983 */ /* 0x000f280000100a00 */
[----:B------:R-:W4:Y:S01]  /*4bf0*/  LDL.64 R232, [R1+0x378] ;  /* 0x0003780001e87983 */ /* 0x000f220000100a00 */
[----:B---3--:R-:W-:-:S03]  /*4c00*/  IMAD.WIDE R50, R4, 0x2, R216 ;  /* 0x0000000204327825 */ /* 0x008fc600078e02d8 */
[----:B------:R1:W3:Y:S04]  /*4c10*/  LDG.E.U16 R15, desc[UR28][R52.64] ;  /* 0x0000001c340f7981 */ /* 0x0002e8000c1e1500 */
[----:B------:R-:W3:Y:S01]  /*4c20*/  LDL.64 R216, [R1+0x3c0] ;  /* 0x0003c00001d87983 */ /* 0x000ee20000100a00 */
[----:B0-----:R-:W-:-:S03]  /*4c30*/  IMAD.WIDE R46, R4, 0x2, R238 ;  /* 0x00000002042e7825 */ /* 0x001fc600078e02ee */
[----:B------:R-:W3:Y:S04]  /*4c40*/  LDL.64 R238, [R1+0x320] ;  /* 0x0003200001ee7983 */ /* 0x000ee80000100a00 */
[----:B------:R0:W3:Y:S01]  /*4c50*/  LDG.E.U16 R28, desc[UR28][R46.64] ;  /* 0x0000001c2e1c7981 */ /* 0x0000e2000c1e1500 */
[----:B-1----:R-:W-:-:S03]  /*4c60*/  IMAD.WIDE R52, R4, 0x2, R234 ;  /* 0x0000000204347825 */ /* 0x002fc600078e02ea */
[----:B------:R-:W3:Y:S04]  /*4c70*/  LDL.64 R234, [R1+0x398] ;  /* 0x0003980001ea7983 */ /* 0x000ee80000100a00 */
[----:B------:R1:W3:Y:S01]  /*4c80*/  LDG.E.U16 R56, desc[UR28][R48.64] ;  /* 0x0000001c30387981 */ /* 0x0002e2000c1e1500 */
        /* <DEDUP_REMOVED lines=12> */
[----:B--2---:R-:W-:-:S03]  /*4d50*/  IMAD.WIDE R52, R4, 0x2, R222 ;  /* 0x0000000204347825 */ /* 0x004fc600078e02de */
[----:B------:R0:W2:Y:S04]  /*4d60*/  LDG.E.U16 R59, desc[UR28][R46.64] ;  /* 0x0000001c2e3b7981 */ /* 0x0000a8000c1e1500 */
[----:B------:R-:W2:Y:S01]  /*4d70*/  LDL.64 R222, [R1+0x390] ;  /* 0x0003900001de7983 */ /* 0x000ea20000100a00 */
[----:B----4-:R-:W-:-:S03]  /*4d80*/  IMAD.WIDE R44, R4, 0x2, R220 ;  /* 0x00000002042c7825 */ /* 0x010fc600078e02dc */
[----:B------:R-:W4:Y:S01]  /*4d90*/  LDG.E.U16 R60, desc[UR28][R48.64] ;  /* 0x0000001c303c7981 */ /* 0x000f22000c1e1500 */
[----:B0-----:R-:W-:-:S03]  /*4da0*/  IMAD.WIDE R46, R4, 0x2, R218 ;  /* 0x00000002042e7825 */ /* 0x001fc600078e02da */
[----:B------:R-:W4:Y:S04]  /*4db0*/  LDL.64 R220, [R1+0x370] ;  /* 0x0003700001dc7983 */ /* 0x000f280000100a00 */
[----:B------:R0:W4:Y:S04]  /*4dc0*/  LDG.E.U16 R61, desc[UR28][R50.64] ;  /* 0x0000001c323d7981 */ /* 0x000128000c1e1500 */
[----:B------:R-:W4:Y:S04]  /*4dd0*/  LDL.64 R218, [R1+0x350] ;  /* 0x0003500001da7983 */ /* 0x000f280000100a00 */
[----:B------:R1:W4:Y:S01]  /*4de0*/  LDG.E.U16 R62, desc[UR28][R52.64] ;  /* 0x0000001c343e7981 */ /* 0x000322000c1e1500 */
[----:B0-----:R-:W-:-:S03]  /*4df0*/  IMAD.WIDE R50, R4, 0x2, R8 ;  /* 0x0000000204327825 */ /* 0x001fc600078e0208 */
[----:B------:R-:W4:Y:S04]  /*4e00*/  LDL.64 R8, [R1+0x310] ;  /* 0x0003100001087983 */ /* 0x000f280000100a00 */
[----:B------:R0:W4:Y:S04]  /*4e10*/  LDG.E.U16 R63, desc[UR28][R44.64] ;  /* 0x0000001c2c3f7981 */ /* 0x000128000c1e1500 */
[----:B------:R0:W4:Y:S01]  /*4e20*/  LDG.E.U16 R64, desc[UR28][R46.64] ;  /* 0x0000001c2e407981 */ /* 0x000122000c1e1500 */
[----:B---3--:R-:W-:-:S03]  /*4e30*/  IMAD.WIDE R48, R4, 0x2, R216 ;  /* 0x0000000204307825 */ /* 0x008fc600078e02d8 */
[----:B------:R-:W3:Y:S04]  /*4e40*/  LDG.E.U16 R66, desc[UR28][R50.64] ;  /* 0x0000001c32427981 */ /* 0x000ee8000c1e1500 */
[----:B------:R-:W3:Y:S01]  /*4e50*/  LDL.64 R216, [R1+0x330] ;  /* 0x0003300001d87983 */ /* 0x000ee20000100a00 */
[----:B-1----:R-:W-:-:S03]  /*4e60*/  IMAD.WIDE R52, R4, 0x2, R244 ;  /* 0x0000000204347825 */ /* 0x002fc600078e02f4 */
[----:B------:R1:W3:Y:S01]  /*4e70*/  LDG.E.U16 R65, desc[UR28][R48.64] ;  /* 0x0000001c30417981 */ /* 0x0002e2000c1e1500 */
[----:B0-----:R-:W-:-:S03]  /*4e80*/  IMAD.WIDE R44, R4, 0x2, R242 ;  /* 0x00000002042c7825 */ /* 0x001fc600078e02f2 */
[----:B------:R0:W3:Y:S01]  /*4e90*/  LDG.E.U16 R67, desc[UR28][R52.64] ;  /* 0x0000001c34437981 */ /* 0x0000e2000c1e1500 */
[----:B------:R-:W-:-:S03]  /*4ea0*/  IMAD.WIDE R46, R4, 0x2, R240 ;  /* 0x00000002042e7825 */ /* 0x000fc600078e02f0 */
[----:B------:R0:W3:Y:S01]  /*4eb0*/  LDG.E.U16 R68, desc[UR28][R44.64] ;  /* 0x0000001c2c447981 */ /* 0x0000e2000c1e1500 */
[----:B-1----:R-:W-:-:S03]  /*4ec0*/  IMAD.WIDE R48, R4, 0x2, R238 ;  /* 0x0000000204307825 */ /* 0x002fc600078e02ee */
[----:B------:R1:W3:Y:S04]  /*4ed0*/  LDG.E.U16 R69, desc[UR28][R46.64] ;  /* 0x0000001c2e457981 */ /* 0x0002e8000c1e1500 */
[----:B------:R1:W3:Y:S01]  /*4ee0*/  LDG.E.U16 R70, desc[UR28][R48.64] ;  /* 0x0000001c30467981 */ /* 0x0002e2000c1e1500 */
[----:B------:R-:W-:-:S04]  /*4ef0*/  IMAD.WIDE R50, R4, 0x2, R236 ;  /* 0x0000000204327825 */ /* 0x000fc800078e02ec */
[C---:B0-----:R-:W-:Y:S01]  /*4f00*/  IMAD.WIDE R52, R4.reuse, 0x2, R234 ;  /* 0x0000000204347825 */ /* 0x041fe200078e02ea */
[----:B------:R0:W3:Y:S03]  /*4f10*/  LDG.E.U16 R71, desc[UR28][R50.64] ;  /* 0x0000001c32477981 */ /* 0x0000e6000c1e1500 */
[C---:B------:R-:W-:Y:S01]  /*4f20*/  IMAD.WIDE R44, R4.reuse, 0x2, R232 ;  /* 0x00000002042c7825 */ /* 0x040fe200078e02e8 */
[----:B------:R0:W3:Y:S03]  /*4f30*/  LDG.E.U16 R72, desc[UR28][R52.64] ;  /* 0x0000001c34487981 */ /* 0x0000e6000c1e1500 */
[C---:B-1----:R-:W-:Y:S01]  /*4f40*/  IMAD.WIDE R46, R4.reuse, 0x2, R230 ;  /* 0x00000002042e7825 */ /* 0x042fe200078e02e6 */
[----:B------:R2:W3:Y:S03]  /*4f50*/  LDG.E.U16 R73, desc[UR28][R44.64] ;  /* 0x0000001c2c497981 */ /* 0x0004e6000c1e1500 */
[C---:B------:R-:W-:Y:S01]  /*4f60*/  IMAD.WIDE R48, R4.reuse, 0x2, R228 ;  /* 0x0000000204307825 */ /* 0x040fe200078e02e4 */
[----:B------:R4:W3:Y:S03]  /*4f70*/  LDG.E.U16 R74, desc[UR28][R46.64] ;  /* 0x0000001c2e4a7981 */ /* 0x0008e6000c1e1500 */
[C---:B0-----:R-:W-:Y:S01]  /*4f80*/  IMAD.WIDE R50, R4.reuse, 0x2, R226 ;  /* 0x0000000204327825 */ /* 0x041fe200078e02e2 */
[----:B------:R0:W3:Y:S04]  /*4f90*/  LDG.E.U16 R75, desc[UR28][R48.64] ;  /* 0x0000001c304b7981 */ /* 0x0000e8000c1e1500 */
[----:B------:R-:W3:Y:S01]  /*4fa0*/  LDG.E.U16 R76, desc[UR28][R50.64] ;  /* 0x0000001c324c7981 */ /* 0x000ee2000c1e1500 */
[----:B------:R-:W-:-:S04]  /*4fb0*/  IMAD.WIDE R52, R4, 0x2, R224 ;  /* 0x0000000204347825 */ /* 0x000fc800078e02e0 */
[C---:B--2---:R-:W-:Y:S01]  /*4fc0*/  IMAD.WIDE R44, R4.reuse, 0x2, R222 ;  /* 0x00000002042c7825 */ /* 0x044fe200078e02de */
[----:B------:R1:W2:Y:S05]  /*4fd0*/  LDG.E.U16 R77, desc[UR28][R52.64] ;  /* 0x0000001c344d7981 */ /* 0x0002aa000c1e1500 */
[----:B------:R-:W2:Y:S01]  /*4fe0*/  LDG.E.U16 R44, desc[UR28][R44.64] ;  /* 0x0000001c2c2c7981 */ /* 0x000ea2000c1e1500 */
[----:B----4-:R-:W-:-:S06]  /*4ff0*/  IMAD.WIDE R46, R4, 0x2, R220 ;  /* 0x00000002042e7825 */ /* 0x010fcc00078e02dc */
[----:B------:R-:W4:Y:S01]  /*5000*/  LDG.E.U16 R46, desc[UR28][R46.64] ;  /* 0x0000001c2e2e7981 */ /* 0x000f22000c1e1500 */
[----:B0-----:R-:W-:-:S06]  /*5010*/  IMAD.WIDE R48, R4, 0x2, R218 ;  /* 0x0000000204307825 */ /* 0x001fcc00078e02da */
[----:B------:R-:W4:Y:S01]  /*5020*/  LDG.E.U16 R48, desc[UR28][R48.64] ;  /* 0x0000001c30307981 */ /* 0x000f22000c1e1500 */
[----:B-1----:R-:W-:-:S06]  /*5030*/  IMAD.WIDE R52, R4, 0x2, R8 ;  /* 0x0000000204347825 */ /* 0x002fcc00078e0208 */
[----:B------:R-:W4:Y:S01]  /*5040*/  LDG.E.U16 R52, desc[UR28][R52.64] ;  /* 0x0000001c34347981 */ /* 0x000f22000c1e1500 */
[----:B---3--:R-:W-:-:S06]  /*5050*/  IMAD.WIDE R50, R4, 0x2, R216 ;  /* 0x0000000204327825 */ /* 0x008fcc00078e02d8 */
[----:B------:R-:W3:Y:S01]  /*5060*/  LDG.E.U16 R50, desc[UR28][R50.64] ;  /* 0x0000001c32327981 */ /* 0x000ee2000c1e1500 */
[----:B------:R-:W-:Y:S01]  /*5070*/  BAR.SYNC.DEFER_BLOCKING 0x0 ;  /* 0x0000000000007b1d */ /* 0x000fe20000010000 */
[----:B------:R-:W-:-:S05]  /*5080*/  LOP3.LUT R7, R3, 0x20, RZ, 0x3c, !PT ;  /* 0x0000002003077812 */ /* 0x000fca00078e3cff */
        /* <DEDUP_REMOVED lines=58> */
[----:B--2---:R-:W-:Y:S04]  /*5430*/  STS.U16 [R0+UR21+0x6b00], R77 ;  /* 0x006b004d00007988 */ /* 0x004fe80008000415 */
[----:B------:R-:W-:Y:S04]  /*5440*/  STS.U16 [R0+UR21+0x6f00], R44 ;  /* 0x006f002c00007988 */ /* 0x000fe80008000415 */
[----:B----4-:R-:W-:Y:S04]  /*5450*/  STS.U16 [R0+UR21+0x7300], R46 ;  /* 0x0073002e00007988 */ /* 0x010fe80008000415 */
[----:B------:R-:W-:Y:S04]  /*5460*/  STS.U16 [R0+UR21+0x7700], R48 ;  /* 0x0077003000007988 */ /* 0x000fe80008000415 */
[----:B---3--:R-:W-:Y:S04]  /*5470*/  STS.U16 [R0+UR21+0x7b00], R50 ;  /* 0x007b003200007988 */ /* 0x008fe80008000415 */
[----:B------:R0:W-:Y:S01]  /*5480*/  STS.U16 [R0+UR21+0x7f00], R52 ;  /* 0x007f003400007988 */ /* 0x0001e20008000415 */
[----:B------:R1:W-:Y:S06]  /*5490*/  MEMBAR.ALL.CTA ;  /* 0x0000000000007992 */ /* 0x0003ec0000008000 */
[----:B-1----:R-:W1:Y:S02]  /*54a0*/  FENCE.VIEW.ASYNC.S ;  /* 0x00000000000073c6 */ /* 0x002e640000000000 */
[----:B-1----:R-:W-:Y:S06]  /*54b0*/  BAR.SYNC.DEFER_BLOCKING 0x0 ;  /* 0x0000000000007b1d */ /* 0x002fec0000010000 */
[----:B------:R-:W-:Y:S01]  /*54c0*/  UMOV UR33, 0x40000040 ;  /* 0x4000004000217882 */ /* 0x000fe20000000000 */
[----:B0-----:R-:W-:-:S06]  /*54d0*/  WARPGROUP.ARRIVE ;  /* 0x00000000000079c5 */ /* 0x001fcc0000000000 */
[----:B------:R-:W-:-:S12]  /*54e0*/  HGMMA.64x128x16.F32 R88, gdesc[UR32].tnspA, RZ, !UPT ;  /* 0x21e00000205879f0 */ /* 0x000fd8000c7008ff */
[----:B------:R-:W-:Y:S01]  /*54f0*/  HGMMA.64x128x16.F32 R88, gdesc[UR8].tnspA, R88 ;  /* 0x21e00000085879f0 */ /* 0x000fe20008700858 */
[----:B------:R-:W-:-:S11]  /*5500*/  UMOV UR38, UR34 ;  /* 0x0000002200267c82 */ /* 0x000fd60008000000 */
[----:B------:R-:W-:Y:S01]  /*5510*/  HGMMA.64x128x16.F32 R88, gdesc[UR12].tnspA, R88 ;  /* 0x21e000000c5879f0 */ /* 0x000fe20008700858 */
[----:B------:R-:W-:-:S11]  /*5520*/  UMOV UR39, UR35 ;  /* 0x0000002300277c82 */ /* 0x000fd60008000000 */
[----:B------:R-:W-:-:S12]  /*5530*/  HGMMA.64x128x16.F32 R88, gdesc[UR16].tnspA, R88 ;  /* 0x21e00000105879f0 */ /* 0x000fd80008700858 */
[----:B------:R-:W-:Y:S01]  /*5540*/  HGMMA.64x128x16.F32 R24, gdesc[UR36].tnspA, RZ, !UPT ;  /* 0x21e00000241879f0 */ /* 0x000fe2000c7008ff */
[----:B------:R-:W-:Y:S01]  /*5550*/  UMOV UR42, UR10 ;  /* 0x0000000a002a7c82 */ /* 0x000fe20008000000 */
[----:B------:R-:W-:Y:S01]  /*5560*/  UMOV UR43, UR11 ;  /* 0x0000000b002b7c82 */ /* 0x000fe20008000000 */
[----:B------:R-:W0:Y:S02]  /*5570*/  S2R R0, SR_TID.X ;  /* 0x0000000000007919 */ /* 0x000e240000002100 */
[----:B0-----:R-:W-:-:S05]  /*5580*/  IMAD.SHL.U32 R0, R0, 0x2, RZ ;  /* 0x0000000200007824 */ /* 0x001fca00078e00ff */
[----:B------:R-:W-:-:S04]  /*5590*/  LOP3.LUT R0, R0, 0x6, RZ, 0xc0, !PT ;  /* 0x0000000600007812 */ /* 0x000fc800078ec0ff */
[----:B------:R-:W-:Y:S01]  /*55a0*/  IADD3 R6, P5, R0, UR5, RZ ;  /* 0x0000000500067c10 */ /* 0x000fe2000ffbe0ff */
[----:B------:R-:W-:Y:S03]  /*55b0*/  HGMMA.64x128x16.F32 R24, gdesc[UR40].tnspA, R24 ;  /* 0x21e00000281879f0 */ /* 0x000fe60008700818 */
[----:B------:R-:W-:Y:S01]  /*55c0*/  IADD3 RZ, P4, R6, 0x78, RZ ;  /* 0x0000007806ff7810 */ /* 0x000fe20007f9e0ff */
[----:B------:R-:W-:Y:S01]  /*55d0*/  IMAD.X R17, RZ, RZ, UR4, P5 ;  /* 0x00000004ff117e24 */ /* 0x000fe2000a8e06ff */
[----:B------:R-:W-:-:S03]  /*55e0*/  IADD3 R232, P3, R0, UR5, RZ ;  /* 0x0000000500e87c10 */ /* 0x000fc6000ff7e0ff */
[----:B------:R-:W-:Y:S01]  /*55f0*/  IMAD.X R19, RZ, RZ, R17, P4 ;  /* 0x000000ffff137224 */ /* 0x000fe200020e0611 */
[----:B------:R-:W-:Y:S01]  /*5600*/  IADD3 R230, P4, R232, 0x40, RZ ;  /* 0x00000040e8e67810 */ /* 0x000fe20007f9e0ff */
[----:B------:R-:W-:Y:S01]  /*5610*/  IMAD.X R231, RZ, RZ, UR4, P3 ;  /* 0x00000004ffe77e24 */ /* 0x000fe200098e06ff */
[----:B------:R-:W-:-:S03]  /*5620*/  LOP3.LUT R0, R2, 0x8, RZ, 0xfc, !PT ;  /* 0x0000000802007812 */ /* 0x000fc600078efcff */
[--C-:B------:R-:W-:Y:S01]  /*5630*/  IMAD.X R5, RZ, RZ, R231.reuse, P4 ;  /* 0x000000ffff057224 */ /* 0x100fe200020e06e7 */
[C---:B------:R-:W-:Y:S02]  /*5640*/  IADD3 R227, P4, R232.reuse, 0x9, RZ ;  /* 0x00000009e8e37810 */ /* 0x040fe40007f9e0ff */
[C---:B------:R-:W-:Y:S02]  /*5650*/  IADD3 R228, P3, R232.reuse, 0x8, RZ ;  /* 0x00000008e8e47810 */ /* 0x040fe40007f7e0ff */
[----:B------:R-:W-:Y:S02]  /*5660*/  IADD3.X R233, RZ, R231, RZ, P4, !PT ;  /* 0x000000e7ffe97210 */ /* 0x000fe400027fe4ff */
[CC--:B------:R-:W-:Y:S02]  /*5670*/  ISETP.GT.U32.AND P5, PT, R232.reuse, R0.reuse, PT ;  /* 0x00000000e800720c */ /* 0x0c0fe40003fa4070 */
[C---:B------:R-:W-:Y:S01]  /*5680*/  ISETP.GE.U32.AND P6, PT, R232.reuse, R0, PT ;  /* 0x00000000e800720c */ /* 0x040fe20003fc6070 */
[----:B------:R-:W-:Y:S01]  /*5690*/  IMAD.X R0, RZ, RZ, R231, P3 ;  /* 0x000000ffff007224 */ /* 0x000fe200018e06e7 */
[----:B------:R-:W-:-:S02]  /*56a0*/  IADD3 R224, P4, R232, 0x18, RZ ;  /* 0x00000018e8e07810 */ /* 0x000fc40007f9e0ff */
[----:B------:R-:W-:-:S03]  /*56b0*/  IADD3 R226, P3, R232, 0x11, RZ ;  /* 0x00000011e8e27810 */ /* 0x000fc60007f7e0ff */
[--C-:B------:R-:W-:Y:S01]  /*56c0*/  IMAD.X R237, RZ, RZ, R231.reuse, P4 ;  /* 0x000000ffffed7224 */ /* 0x100fe200020e06e7 */
[C---:B------:R-:W-:Y:S01]  /*56d0*/  IADD3 R22, P4, R232.reuse, 0x21, RZ ;  /* 0x00000021e8167810 */ /* 0x040fe20007f9e0ff */
[----:B------:R-:W-:Y:S01]  /*56e0*/  IMAD.X R234, RZ, RZ, R231, P3 ;  /* 0x000000ffffea7224 */ /* 0x000fe200018e06e7 */
[----:B------:R-:W-:-:S03]  /*56f0*/  IADD3 R222, P3, R232, 0x20, RZ ;  /* 0x00000020e8de7810 */ /* 0x000fc60007f7e0ff */
[--C-:B------:R-:W-:Y:S01]  /*5700*/  IMAD.X R238, RZ, RZ, R231.reuse, P4 ;  /* 0x000000ffffee7224 */ /* 0x100fe200020e06e7 */
[C---:B------:R-:W-:Y:S01]  /*5710*/  IADD3 R217, P4, R232.reuse, 0x30, RZ ;  /* 0x00000030e8d97810 */ /* 0x040fe20007f9e0ff */
[--C-:B------:R-:W-:Y:S01]  /*5720*/  IMAD.X R239, RZ, RZ, R231.reuse, P3 ;  /* 0x000000ffffef7224 */ /* 0x100fe200018e06e7 */
[C---:B------:R-:W-:Y:S02]  /*5730*/  IADD3 R219, P3, R232.reuse, 0x29, RZ ;  /* 0x00000029e8db7810 */ /* 0x040fe40007f7e0ff */
[----:B------:R-:W-:Y:S02]  /*5740*/  IADD3.X R241, RZ, R231, RZ, P4, !PT ;  /* 0x000000e7fff17210 */ /* 0x000fe400027fe4ff */
[C---:B------:R-:W-:Y:S01]  /*5750*/  IADD3 R221, P4, R232.reuse, 0x39, RZ ;  /* 0x00000039e8dd7810 */ /* 0x040fe20007f9e0ff */
[----:B------:R-:W-:Y:S01]  /*5760*/  IMAD.X R242, RZ, RZ, R231, P3 ;  /* 0x000000fffff27224 */ /* 0x000fe200018e06e7 */
[----:B------:R-:W-:-:S03]  /*5770*/  IADD3 R216, P3, R232, 0x38, RZ ;  /* 0x00000038e8d87810 */ /* 0x000fc60007f7e0ff */
[--C-:B------:R-:W-:Y:S01]  /*5780*/  IMAD.X R244, RZ, RZ, R231.reuse, P4 ;  /* 0x000000fffff47224 */ /* 0x100fe200020e06e7 */
[C---:B------:R-:W-:Y:S01]  /*5790*/  IADD3 R21, P4, R232.reuse, 0x49, RZ ;  /* 0x00000049e8157810 */ /* 0x040fe20007f9e0ff */
[--C-:B------:R-:W-:Y:S01]  /*57a0*/  IMAD.X R245, RZ, RZ, R231.reuse, P3 ;  /* 0x000000fffff57224 */ /* 0x100fe200018e06e7 */
[----:B------:R-:W-:Y:S01]  /*57b0*/  IADD3 R23, P3, R232, 0x41, RZ ;  /* 0x00000041e8177810 */ /* 0x000fe20007f7e0ff */
[----:B------:R-:W-:Y:S01]  /*57c0*/  UMOV UR46, UR14 ;  /* 0x0000000e002e7c82 */ /* 0x000fe20008000000 */
[----:B------:R-:W-:Y:S01]  /*57d0*/  UMOV UR47, UR15 ;  /* 0x0000000f002f7c82 */ /* 0x000fe20008000000 */
[----:B------:R-:W-:Y:S01]  /*57e0*/  IADD3 RZ, P1, R6, 0x79, RZ ;  /* 0x0000007906ff7810 */ /* 0x000fe20007f3e0ff */
[--C-:B------:R-:W-:Y:S01]  /*57f0*/  IMAD.X R248, RZ, RZ, R231.reuse, P4 ;  /* 0x000000fffff87224 */ /* 0x100fe200020e06e7 */
[C---:B------:R-:W-:Y:S01]  /*5800*/  IADD3 R6, P4, R232.reuse, 0x51, RZ ;  /* 0x00000051e8067810 */ /* 0x040fe20007f9e0ff */
[----:B------:R-:W-:Y:S01]  /*5810*/  IMAD.X R246, RZ, RZ, R231, P3 ;  /* 0x000000fffff67224 */ /* 0x000fe200018e06e7 */
[----:B------:R-:W-:-:S03]  /*5820*/  IADD3 R20, P3, R232, 0x50, RZ ;  /* 0x00000050e8147810 */ /* 0x000fc60007f7e0ff */
[--C-:B------:R-:W-:Y:S01]  /*5830*/  IMAD.X R250, RZ, RZ, R231.reuse, P4 ;  /* 0x000000fffffa7224 */ /* 0x100fe200020e06e7 */
[C---:B------:R-:W-:Y:S01]  /*5840*/  IADD3 R15, P4, R232.reuse, 0x59, RZ ;  /* 0x00000059e80f7810 */ /* 0x040fe20007f9e0ff */
[----:B------:R-:W-:Y:S01]  /*5850*/  IMAD.X R247, RZ, RZ, R231, P3 ;  /* 0x000000fffff77224 */ /* 0x000fe200018e06e7 */
[C---:B------:R-:W-:Y:S01]  /*5860*/  IADD3 R18, P3, R232.reuse, 0x58, RZ ;  /* 0x00000058e8127810 */ /* 0x040fe20007f7e0ff */
[----:B------:R-:W-:Y:S01]  /*5870*/  IMAD.X R17, RZ, RZ, R17, P1 ;  /* 0x000000ffff117224 */ /* 0x000fe200008e0611 */
[----:B------:R-:W-:Y:S01]  /*5880*/  STL [R1+0x544], R4 ;  /* 0x0005440401007387 */ /* 0x000fe20000100800 */
[----:B------:R-:W-:Y:S01]  /*5890*/  IMAD.X R252, RZ, RZ, R231, P4 ;  /* 0x000000fffffc7224 */ /* 0x000fe200020e06e7 */
[----:B------:R-:W-:Y:S02]  /*58a0*/  IADD3 R12, P4, R232, 0x61, RZ ;  /* 0x00000061e80c7810 */ /* 0x000fe40007f9e0ff */
[----:B------:R-:W-:Y:S01]  /*58b0*/  STL [R1+0x548], R3 ;  /* 0x0005480301007387 */ /* 0x000fe20000100800 */
[----:B------:R-:W-:-:S02]  /*58c0*/  IADD3.X R249, RZ, R231, RZ, P3, !PT ;  /* 0x000000e7fff97210 */ /* 0x000fc40001ffe4ff */
[----:B------:R-:W-:Y:S01]  /*58d0*/  IADD3 R11, P3, R232, 0x60, RZ ;  /* 0x00000060e80b7810 */ /* 0x000fe20007f7e0ff */
[----:B------:R-:W-:Y:S04]  /*58e0*/  STL [R1+0x5cc], R19 ;  /* 0x0005cc1301007387 */ /* 0x000fe80000100800 */
[----:B------:R-:W-:Y:S01]  /*58f0*/  STL [R1+0x5d4], R230 ;  /* 0x0005d4e601007387 */ /* 0x000fe20000100800 */
[----:B------:R-:W-:-:S03]  /*5900*/  IMAD.X R251, RZ, RZ, R231, P3 ;  /* 0x000000fffffb7224 */ /* 0x000fc600018e06e7 */
[----:B------:R0:W-:Y:S01]  /*5910*/  STL [R1+0x5d0], R17 ;  /* 0x0005d01101007387 */ /* 0x0001e20000100800 */
[C---:B------:R-:W-:Y:S01]  /*5920*/  IADD3 R14, P3, R232.reuse, 0x68, RZ ;  /* 0x00000068e80e7810 */ /* 0x040fe20007f7e0ff */
[--C-:B0-----:R-:W-:Y:S01]  /*5930*/  IMAD.X R17, RZ, RZ, R231.reuse, P4 ;  /* 0x000000ffff117224 */ /* 0x101fe200020e06e7 */
[C---:B------:R-:W-:Y:S01]  /*5940*/  IADD3 R13, P4, R232.reuse, 0x70, RZ ;  /* 0x00000070e80d7810 */ /* 0x040fe20007f9e0ff */
[----:B------:R-:W-:Y:S04]  /*5950*/  HGMMA.64x128x16.F32 R24, gdesc[UR44].tnspA, R24 ;  /* 0x21e000002c1879f0 */ /* 0x000fe80008700818 */
[--C-:B------:R-:W-:Y:S01]  /*5960*/  IMAD.X R7, RZ, RZ, R231.reuse, P4 ;  /* 0x000000ffff077224 */ /* 0x100fe200020e06e7 */
[----:B------:R-:W-:Y:S01]  /*5970*/  IADD3 R10, P4, R232, 0x69, RZ ;  /* 0x00000069e80a7810 */ /* 0x000fe20007f9e0ff */
[--C-:B------:R-:W-:Y:S01]  /*5980*/  IMAD.X R19, RZ, RZ, R231.reuse, P3 ;  /* 0x000000ffff137224 */ /* 0x100fe200018e06e7 */
[----:B------:R-:W-:Y:S01]  /*5990*/  LOP3.LUT R230, R2, 0x48, RZ, 0xfc, !PT ;  /* 0x0000004802e67812 */ /* 0x000fe200078efcff */
[----:B------:R-:W-:Y:S02]  /*59a0*/  STL [R1+0xc], R0 ;  /* 0x00000c0001007387 */ /* 0x000fe40000100800 */
[----:B------:R-:W-:Y:S01]  /*59b0*/  IMAD.X R4, RZ, RZ, R231, P4 ;  /* 0x000000ffff047224 */ /* 0x000fe200020e06e7 */
[----:B------:R-:W-:Y:S01]  /*59c0*/  ISETP.GT.U32.AND P4, PT, R232, R230, PT ;  /* 0x000000e6e800720c */ /* 0x000fe20003f84070 */
[----:B------:R-:W-:Y:S04]  /*59d0*/  STL [R1+0x8], R17 ;  /* 0x0000081101007387 */ /* 0x000fe80000100800 */
[----:B------:R-:W-:Y:S04]  /*59e0*/  STL [R1+0x4], R19 ;  /* 0x0000041301007387 */ /* 0x000fe80000100800 */
[----:B------:R-:W2:Y:S01]  /*59f0*/  LDL.LU R230, [R1+0x5d4] ;  /* 0x0005d40001e67983 */ /* 0x000ea20000300800 */
[----:B------:R-:W-:Y:S01]  /*5a00*/  UMOV UR50, UR18 ;  /* 0x0000001200327c82 */ /* 0x000fe20008000000 */
[----:B------:R-:W-:-:S02]  /*5a10*/  UMOV UR51, UR19 ;  /* 0x0000001300337c82 */ /* 0x000fc40008000000 */
[----:B------:R-:W-:Y:S01]  /*5a20*/  HGMMA.64x128x16.F32 R24, gdesc[UR48].tnspA, R24, gsb0 ;  /* 0x21e00000301879f0 */ /* 0x000fe20008000818 */
[C---:B------:R-:W-:Y:S02]  /*5a30*/  ISETP.GE.U32.AND P0, PT, R232.reuse, R2, PT ;  /* 0x00000002e800720c */ /* 0x040fe40003f06070 */
[C---:B------:R-:W-:Y:S02]  /*5a40*/  ISETP.GT.U32.AND.EX P5, PT, R231.reuse, RZ, PT, P5 ;  /* 0x000000ffe700720c */ /* 0x040fe40003fa4150 */
[C---:B------:R-:W-:Y:S01]  /*5a50*/  ISETP.GE.U32.AND.EX P0, PT, R231.reuse, RZ, PT, P0 ;  /* 0x000000ffe700720c */ /* 0x040fe20003f06100 */
[----:B------:R0:W-:Y:S01]  /*5a60*/  STL [R1+0x5c8], R228 ;  /* 0x0005c8e401007387 */ /* 0x0001e20000100800 */
[----:B------:R-:W-:Y:S02]  /*5a70*/  IADD3 R229, P1, R232, 0x48, RZ ;  /* 0x00000048e8e57810 */ /* 0x000fe40007f3e0ff */
[----:B------:R-:W-:-:S03]  /*5a80*/  ISETP.GE.U32.AND.EX P6, PT, R231, RZ, PT, P6 ;  /* 0x000000ffe700720c */ /* 0x000fc60003fc6160 */
[----:B------:R-:W-:Y:S01]  /*5a90*/  IMAD.X R8, RZ, RZ, R231, P1 ;  /* 0x000000ffff087224 */ /* 0x000fe200008e06e7 */
[----:B------:R-:W-:-:S05]  /*5aa0*/  IADD3 R225, P1, R232, 0x10, RZ ;  /* 0x00000010e8e17810 */ /* 0x000fca0007f3e0ff */
[----:B------:R-:W-:Y:S01]  /*5ab0*/  IMAD.X R235, RZ, RZ, R231, P1 ;  /* 0x000000ffffeb7224 */ /* 0x000fe200008e06e7 */
[----:B------:R-:W-:-:S05]  /*5ac0*/  IADD3 R220, P1, R232, 0x19, RZ ;  /* 0x00000019e8dc7810 */ /* 0x000fca0007f3e0ff */
[----:B------:R-:W-:Y:S01]  /*5ad0*/  IMAD.X R236, RZ, RZ, R231, P1 ;  /* 0x000000ffffec7224 */ /* 0x000fe200008e06e7 */
[----:B------:R-:W-:-:S05]  /*5ae0*/  IADD3 R223, P1, R232, 0x28, RZ ;  /* 0x00000028e8df7810 */ /* 0x000fca0007f3e0ff */
[----:B------:R-:W-:Y:S01]  /*5af0*/  IMAD.X R243, RZ, RZ, R231, P1 ;  /* 0x000000fffff37224 */ /* 0x000fe200008e06e7 */
[----:B------:R-:W-:-:S05]  /*5b00*/  IADD3 R218, P1, R232, 0x31, RZ ;  /* 0x00000031e8da7810 */ /* 0x000fca0007f3e0ff */
[----:B------:R-:W-:Y:S01]  /*5b10*/  IMAD.X R240, RZ, RZ, R231, P1 ;  /* 0x000000fffff07224 */ /* 0x000fe200008e06e7 */
[----:B------:R-:W-:Y:S02]  /*5b20*/  WARPGROUP.DEPBAR.LE gsb0, 0x0 ;  /* 0x00008000000079c5 */ /* 0x000fe40000010000 */
[----:B------:R-:W-:Y:S01]  /*5b30*/  FMUL R89, R89, UR24 ;  /* 0x0000001859597c20 */ /* 0x000fe20008400000 */
[----:B------:R-:W-:-:S04]  /*5b40*/  FMUL R90, R90, UR24 ;  /* 0x000000185a5a7c20 */ /* 0x000fc80008400000 */
[----:B------:R-:W-:Y:S02]  /*5b50*/  FSEL R89, R89, -INF , !P0 ;  /* 0xff80000059597808 */ /* 0x000fe40004000000 */
[----:B------:R-:W-:Y:S02]  /*5b60*/  ISETP.GT.U32.AND P0, PT, R228, R2, PT ;  /* 0x00000002e400720c */ /* 0x000fe40003f04070 */
[----:B0-----:R-:W-:Y:S01]  /*5b70*/  FSEL R228, R90, -INF , !P5 ;  /* 0xff8000005ae47808 */ /* 0x001fe20006800000 */
[----:B------:R-:W-:Y:S01]  /*5b80*/  FMUL R91, R91, UR24 ;  /* 0x000000185b5b7c20 */ /* 0x000fe20008400000 */
[----:B------:R-:W-:-:S03]  /*5b90*/  ISETP.GT.U32.AND.EX P0, PT, R0, RZ, PT, P0 ;  /* 0x000000ff0000720c */ /* 0x000fc60003f04100 */
[----:B------:R0:W-:Y:S01]  /*5ba0*/  STL [R1+0x98], R228 ;  /* 0x000098e401007387 */ /* 0x0001e20000100800 */
[----:B------:R-:W-:Y:S01]  /*5bb0*/  FSEL R0, R91, -INF , !P6 ;  /* 0xff8000005b007808 */ /* 0x000fe20007000000 */
[----:B------:R-:W-:Y:S01]  /*5bc0*/  FMUL R90, R92, UR24 ;  /* 0x000000185c5a7c20 */ /* 0x000fe20008400000 */
[----:B------:R-:W-:Y:S02]  /*5bd0*/  ISETP.GT.U32.AND P5, PT, R227, R2, PT ;  /* 0x00000002e300720c */ /* 0x000fe40003fa4070 */
[----:B0-----:R-:W-:Y:S01]  /*5be0*/  LOP3.LUT R228, R2, 0x8, RZ, 0xfc, !PT ;  /* 0x0000000802e47812 */ /* 0x001fe200078efcff */
[----:B------:R-:W-:-:S03]  /*5bf0*/  FMUL R95, R95, UR24 ;  /* 0x000000185f5f7c20 */ /* 0x000fc60008400000 */
[----:B------:R-:W-:Y:S01]  /*5c00*/  ISETP.GT.U32.AND P6, PT, R227, R228, PT ;  /* 0x000000e4e300720c */ /* 0x000fe20003fc4070 */
[----:B------:R-:W-:Y:S01]  /*5c10*/  FMUL R93, R93, UR24 ;  /* 0x000000185d5d7c20 */ /* 0x000fe20008400000 */
[----:B------:R-:W-:Y:S02]  /*5c20*/  FSEL R90, R90, -INF , !P0 ;  /* 0xff8000005a5a7808 */ /* 0x000fe40004000000 */
[----:B------:R-:W-:Y:S01]  /*5c30*/  ISETP.GT.U32.AND.EX P6, PT, R233, RZ, PT, P6 ;  /* 0x000000ffe900720c */ /* 0x000fe20003fc4160 */
[----:B------:R0:W-:Y:S01]  /*5c40*/  STL [R1+0x94], R0 ;  /* 0x0000940001007387 */ /* 0x0001e20000100800 */
[----:B------:R-:W-:Y:S02]  /*5c50*/  ISETP.GT.U32.AND P0, PT, R225, R2, PT ;  /* 0x00000002e100720c */ /* 0x000fe40003f04070 */
[----:B------:R-:W-:Y:S01]  /*5c60*/  ISETP.GT.U32.AND.EX P5, PT, R233, RZ, PT, P5 ;  /* 0x000000ffe900720c */ /* 0x000fe20003fa4150 */
[----:B------:R-:W-:Y:S01]  /*5c70*/  FMUL R92, R96, UR24 ;  /* 0x00000018605c7c20 */ /* 0x000fe20008400000 */
[----:B------:R-:W-:Y:S01]  /*5c80*/  ISETP.GT.U32.AND.EX P0, PT, R235, RZ, PT, P0 ;  /* 0x000000ffeb00720c */ /* 0x000fe20003f04100 */
[----:B------:R-:W-:Y:S01]  /*5c90*/  FMUL R98, R98, UR24 ;  /* 0x0000001862627c20 */ /* 0x000fe20008400000 */
[----:B------:R-:W-:-:S02]  /*5ca0*/  FSEL R91, R93, -INF , !P5 ;  /* 0xff8000005d5b7808 */ /* 0x000fc40006800000 */
[----:B0-----:R-:W-:Y:S02]  /*5cb0*/  FSEL R0, R95, -INF , !P6 ;  /* 0xff8000005f007808 */ /* 0x001fe40007000000 */
[----:B------:R-:W-:Y:S02]  /*5cc0*/  ISETP.GT.U32.AND P6, PT, R225, R228, PT ;  /* 0x000000e4e100720c */ /* 0x000fe40003fc4070 */
[----:B------:R-:W-:Y:S02]  /*5cd0*/  ISETP.GT.U32.AND P5, PT, R226, R2, PT ;  /* 0x00000002e200720c */ /* 0x000fe40003fa4070 */
[----:B------:R-:W-:Y:S01]  /*5ce0*/  ISETP.GT.U32.AND.EX P6, PT, R235, RZ, PT, P6 ;  /* 0x000000ffeb00720c */ /* 0x000fe20003fc4160 */
[----:B------:R-:W-:Y:S01]  /*5cf0*/  FMUL R93, R97, UR24 ;  /* 0x00000018615d7c20 */ /* 0x000fe20008400000 */
[----:B------:R-:W-:Y:S01]  /*5d00*/  FSEL R92, R92, -INF , !P0 ;  /* 0xff8000005c5c7808 */ /* 0x000fe20004000000 */
[----:B------:R0:W-:Y:S01]  /*5d10*/  STL [R1+0x90], R0 ;  /* 0x0000900001007387 */ /* 0x0001e20000100800 */
[----:B------:R-:W-:-:S02]  /*5d20*/  ISETP.GT.U32.AND P0, PT, R226, R228, PT ;  /* 0x000000e4e200720c */ /* 0x000fc40003f04070 */
[C---:B------:R-:W-:Y:S01]  /*5d30*/  ISETP.GT.U32.AND.EX P5, PT, R234.reuse, RZ, PT, P5 ;  /* 0x000000ffea00720c */ /* 0x040fe20003fa4150 */
[----:B------:R-:W-:Y:S01]  /*5d40*/  FMUL R99, R99, UR24 ;  /* 0x0000001863637c20 */ /* 0x000fe20008400000 */
[----:B------:R-:W-:Y:S02]  /*5d50*/  ISETP.GT.U32.AND.EX P0, PT, R234, RZ, PT, P0 ;  /* 0x000000ffea00720c */ /* 0x000fe40003f04100 */
[----:B------:R-:W-:Y:S02]  /*5d60*/  FSEL R93, R93, -INF , !P5 ;  /* 0xff8000005d5d7808 */ /* 0x000fe40006800000 */
[----:B0-----:R-:W-:Y:S02]  /*5d70*/  FSEL R0, R98, -INF , !P6 ;  /* 0xff80000062007808 */ /* 0x001fe40007000000 */
[----:B------:R-:W-:Y:S01]  /*5d80*/  ISETP.GT.U32.AND P5, PT, R224, R2, PT ;  /* 0x00000002e000720c */ /* 0x000fe20003fa4070 */
[----:B------:R-:W-:Y:S02]  /*5d90*/  FMUL R96, R100, UR24 ;  /* 0x0000001864607c20 */ /* 0x000fe40008400000 */
[----:B------:R0:W-:Y:S01]  /*5da0*/  STL [R1+0x88], R0 ;  /* 0x0000880001007387 */ /* 0x0001e20000100800 */
[----:B------:R-:W-:-:S02]  /*5db0*/  ISETP.GT.U32.AND P6, PT, R224, R228, PT ;  /* 0x000000e4e000720c */ /* 0x000fc40003fc4070 */
[----:B------:R-:W-:Y:S01]  /*5dc0*/  ISETP.GT.U32.AND.EX P5, PT, R237, RZ, PT, P5 ;  /* 0x000000ffed00720c */ /* 0x000fe20003fa4150 */
[----:B------:R-:W-:Y:S01]  /*5dd0*/  FMUL R97, R101, UR24 ;  /* 0x0000001865617c20 */ /* 0x000fe20008400000 */
[----:B------:R-:W-:Y:S01]  /*5de0*/  FMUL R102, R102, UR24 ;  /* 0x0000001866667c20 */ /* 0x000fe20008400000 */
[----:B0-----:R-:W-:Y:S02]  /*5df0*/  FSEL R0, R99, -INF , !P0 ;  /* 0xff80000063007808 */ /* 0x001fe40004000000 */
[----:B------:R-:W-:Y:S02]  /*5e00*/  ISETP.GT.U32.AND P0, PT, R220, R2, PT ;  /* 0x00000002dc00720c */ /* 0x000fe40003f04070 */
[----:B------:R-:W-:Y:S02]  /*5e10*/  ISETP.GT.U32.AND.EX P6, PT, R237, RZ, PT, P6 ;  /* 0x000000ffed00720c */ /* 0x000fe40003fc4160 */
[----:B------:R-:W-:Y:S02]  /*5e20*/  ISETP.GT.U32.AND.EX P0, PT, R236, RZ, PT, P0 ;  /* 0x000000ffec00720c */ /* 0x000fe40003f04100 */
[----:B------:R-:W-:Y:S01]  /*5e30*/  FSEL R96, R96, -INF , !P5 ;  /* 0xff80000060607808 */ /* 0x000fe20006800000 */
[----:B------:R0:W-:Y:S01]  /*5e40*/  STL [R1+0x8c], R0 ;  /* 0x00008c0001007387 */ /* 0x0001e20000100800 */
[----:B------:R-:W-:Y:S01]  /*5e50*/  ISETP.GT.U32.AND P5, PT, R220, R228, PT ;  /* 0x000000e4dc00720c */ /* 0x000fe20003fa4070 */
[----:B------:R-:W-:Y:S01]  /*5e60*/  FMUL R103, R103, UR24 ;  /* 0x0000001867677c20 */ /* 0x000fe20008400000 */
[----:B------:R-:W-:-:S02]  /*5e70*/  FSEL R97, R97, -INF , !P0 ;  /* 0xff80000061617808 */ /* 0x000fc40004000000 */
[----:B------:R-:W-:Y:S02]  /*5e80*/  ISETP.GT.U32.AND P0, PT, R222, R2, PT ;  /* 0x00000002de00720c */ /* 0x000fe40003f04070 */
[----:B------:R-:W-:Y:S02]  /*5e90*/  ISETP.GT.U32.AND.EX P5, PT, R236, RZ, PT, P5 ;  /* 0x000000ffec00720c */ /* 0x000fe40003fa4150 */
[----:B0-----:R-:W-:Y:S01]  /*5ea0*/  FSEL R0, R102, -INF , !P6 ;  /* 0xff80000066007808 */ /* 0x001fe20007000000 */
[----:B------:R-:W-:Y:S01]  /*5eb0*/  FMUL R98, R104, UR24 ;  /* 0x0000001868627c20 */ /* 0x000fe20008400000 */
[----:B------:R-:W-:Y:S02]  /*5ec0*/  ISETP.GT.U32.AND P6, PT, R222, R228, PT ;  /* 0x000000e4de00720c */ /* 0x000fe40003fc4070 */
[C---:B------:R-:W-:Y:S01]  /*5ed0*/  ISETP.GT.U32.AND.EX P0, PT, R239.reuse, RZ, PT, P0 ;  /* 0x000000ffef00720c */ /* 0x040fe20003f04100 */
[----:B------:R0:W-:Y:S01]  /*5ee0*/  STL [R1+0x80], R0 ;  /* 0x0000800001007387 */ /* 0x0001e20000100800 */
[----:B------:R-:W-:Y:S01]  /*5ef0*/  FMUL R106, R106, UR24 ;  /* 0x000000186a6a7c20 */ /* 0x000fe20008400000 */
[----:B------:R-:W-:Y:S01]  /*5f00*/  ISETP.GT.U32.AND.EX P6, PT, R239, RZ, PT, P6 ;  /* 0x000000ffef00720c */ /* 0x000fe20003fc4160 */
[----:B------:R-:W-:Y:S01]  /*5f10*/  FMUL R99, R105, UR24 ;  /* 0x0000001869637c20 */ /* 0x000fe20008400000 */
[----:B------:R-:W-:-:S02]  /*5f20*/  FSEL R98, R98, -INF , !P0 ;  /* 0xff80000062627808 */ /* 0x000fc40004000000 */
[C---:B------:R-:W-:Y:S02]  /*5f30*/  ISETP.GT.U32.AND P0, PT, R22.reuse, R228, PT ;  /* 0x000000e41600720c */ /* 0x040fe40003f04070 */
[----:B0-----:R-:W-:Y:S02]  /*5f40*/  FSEL R0, R103, -INF , !P5 ;  /* 0xff80000067007808 */ /* 0x001fe40006800000 */
[----:B------:R-:W-:Y:S01]  /*5f50*/  ISETP.GT.U32.AND P5, PT, R22, R2, PT ;  /* 0x000000021600720c */ /* 0x000fe20003fa4070 */
[----:B------:R-:W-:Y:S02]  /*5f60*/  FMUL R107, R107, UR24 ;  /* 0x000000186b6b7c20 */ /* 0x000fe40008400000 */
[----:B------:R0:W-:Y:S01]  /*5f70*/  STL [R1+0x84], R0 ;  /* 0x0000840001007387 */ /* 0x0001e20000100800 */
[C---:B------:R-:W-:Y:S02]  /*5f80*/  ISETP.GT.U32.AND.EX P5, PT, R238.reuse, RZ, PT, P5 ;  /* 0x000000ffee00720c */ /* 0x040fe40003fa4150 */
[----:B------:R-:W-:-:S02]  /*5f90*/  ISETP.GT.U32.AND.EX P0, PT, R238, RZ, PT, P0 ;  /* 0x000000ffee00720c */ /* 0x000fc40003f04100 */
[----:B------:R-:W-:Y:S02]  /*5fa0*/  FSEL R99, R99, -INF , !P5 ;  /* 0xff80000063637808 */ /* 0x000fe40006800000 */
[----:B0-----:R-:W-:Y:S02]  /*5fb0*/  FSEL R0, R106, -INF , !P6 ;  /* 0xff8000006a007808 */ /* 0x001fe40007000000 */
[-C--:B------:R-:W-:Y:S01]  /*5fc0*/  ISETP.GT.U32.AND P5, PT, R223, R2.reuse, PT ;  /* 0x00000002df00720c */ /* 0x080fe20003fa4070 */
[----:B------:R-:W-:Y:S02]  /*5fd0*/  FMUL R101, R108, UR24 ;  /* 0x000000186c657c20 */ /* 0x000fe40008400000 */
[----:B------:R0:W-:Y:S01]  /*5fe0*/  STL [R1+0x7c], R0 ;  /* 0x00007c0001007387 */ /* 0x0001e20000100800 */
[----:B------:R-:W-:Y:S02]  /*5ff0*/  ISETP.GT.U32.AND P6, PT, R219, R2, PT ;  /* 0x00000002db00720c */ /* 0x000fe40003fc4070 */
[----:B------:R-:W-:Y:S01]  /*6000*/  ISETP.GT.U32.AND.EX P5, PT, R243, RZ, PT, P5 ;  /* 0x000000fff300720c */ /* 0x000fe20003fa4150 */
[----:B------:R-:W-:Y:S01]  /*6010*/  FMUL R100, R109, UR24 ;  /* 0x000000186d647c20 */ /* 0x000fe20008400000 */
[----:B------:R-:W-:Y:S01]  /*6020*/  FMUL R110, R110, UR24 ;  /* 0x000000186e6e7c20 */ /* 0x000fe20008400000 */
[----:B0-----:R-:W-:-:S02]  /*6030*/  FSEL R0, R107, -INF , !P0 ;  /* 0xff8000006b007808 */ /* 0x001fc40004000000 */
[-C--:B------:R-:W-:Y:S02]  /*6040*/  ISETP.GT.U32.AND P0, PT, R223, R228.reuse, PT ;  /* 0x000000e4df00720c */ /* 0x080fe40003f04070 */
[----:B------:R-:W-:Y:S02]  /*6050*/  ISETP.GT.U32.AND.EX P6, PT, R242, RZ, PT, P6 ;  /* 0x000000fff200720c */ /* 0x000fe40003fc4160 */
[----:B------:R-:W-:Y:S02]  /*6060*/  ISETP.GT.U32.AND.EX P0, PT, R243, RZ, PT, P0 ;  /* 0x000000fff300720c */ /* 0x000fe40003f04100 */
[----:B------:R-:W-:Y:S01]  /*6070*/  FSEL R101, R101, -INF , !P5 ;  /* 0xff80000065657808 */ /* 0x000fe20006800000 */
[----:B------:R0:W-:Y:S01]  /*6080*/  STL [R1+0x68], R0 ;  /* 0x0000680001007387 */ /* 0x0001e20000100800 */
[----:B------:R-:W-:Y:S01]  /*6090*/  ISETP.GT.U32.AND P5, PT, R219, R228, PT ;  /* 0x000000e4db00720c */ /* 0x000fe20003fa4070 */
[----:B------:R-:W-:Y:S01]  /*60a0*/  FMUL R111, R111, UR24 ;  /* 0x000000186f6f7c20 */ /* 0x000fe20008400000 */
[----:B------:R-:W-:-:S02]  /*60b0*/  FSEL R100, R100, -INF , !P6 ;  /* 0xff80000064647808 */ /* 0x000fc40007000000 */
[C---:B------:R-:W-:Y:S02]  /*60c0*/  ISETP.GT.U32.AND P6, PT, R217.reuse, R2, PT ;  /* 0x00000002d900720c */ /* 0x040fe40003fc4070 */
[----:B------:R-:W-:Y:S02]  /*60d0*/  ISETP.GT.U32.AND.EX P5, PT, R242, RZ, PT, P5 ;  /* 0x000000fff200720c */ /* 0x000fe40003fa4150 */
[----:B0-----:R-:W-:Y:S01]  /*60e0*/  FSEL R0, R110, -INF , !P0 ;  /* 0xff8000006e007808 */ /* 0x001fe20004000000 */
[----:B------:R-:W-:Y:S01]  /*60f0*/  FMUL R102, R112, UR24 ;  /* 0x0000001870667c20 */ /* 0x000fe20008400000 */
[----:B------:R-:W-:Y:S02]  /*6100*/  ISETP.GT.U32.AND P0, PT, R217, R228, PT ;  /* 0x000000e4d900720c */ /* 0x000fe40003f04070 */
[C---:B------:R-:W-:Y:S01]  /*6110*/  ISETP.GT.U32.AND.EX P6, PT, R241.reuse, RZ, PT, P6 ;  /* 0x000000fff100720c */ /* 0x040fe20003fc4160 */
[----:B------:R0:W-:Y:S01]  /*6120*/  STL [R1+0x60], R0 ;  /* 0x0000600001007387 */ /* 0x0001e20000100800 */
[----:B------:R-:W-:Y:S01]  /*6130*/  FMUL R114, R114, UR24 ;  /* 0x0000001872727c20 */ /* 0x000fe20008400000 */
[----:B------:R-:W-:-:S02]  /*6140*/  ISETP.GT.U32.AND.EX P0, PT, R241, RZ, PT, P0 ;  /* 0x000000fff100720c */ /* 0x000fc40003f04100 */
[----:B------:R-:W-:Y:S02]  /*6150*/  FSEL R102, R102, -INF , !P6 ;  /* 0xff80000066667808 */ /* 0x000fe40007000000 */
[----:B------:R-:W-:Y:S02]  /*6160*/  ISETP.GT.U32.AND P6, PT, R218, R228, PT ;  /* 0x000000e4da00720c */ /* 0x000fe40003fc4070 */
[----:B0-----:R-:W-:Y:S01]  /*6170*/  FSEL R0, R111, -INF , !P5 ;  /* 0xff8000006f007808 */ /* 0x001fe20006800000 */
[----:B------:R-:W-:Y:S01]  /*6180*/  FMUL R115, R115, UR24 ;  /* 0x0000001873737c20 */ /* 0x000fe20008400000 */
[----:B------:R-:W-:-:S03]  /*6190*/  ISETP.GT.U32.AND.EX P6, PT, R240, RZ, PT, P6 ;  /* 0x000000fff000720c */ /* 0x000fc60003fc4160 */
[----:B------:R0:W-:Y:S01]  /*61a0*/  STL [R1+0x64], R0 ;  /* 0x0000640001007387 */ /* 0x0001e20000100800 */
[----:B------:R-:W-:Y:S02]  /*61b0*/  ISETP.GT.U32.AND P5, PT, R218, R2, PT ;  /* 0x00000002da00720c */ /* 0x000fe40003fa4070 */
[----:B0-----:R-:W-:-:S05]  /*61c0*/  FSEL R0, R114, -INF , !P0 ;  /* 0xff80000072007808 */ /* 0x001fca0004000000 */
[----:B------:R0:W-:Y:S01]  /*61d0*/  STL [R1+0x58], R0 ;  /* 0x0000580001007387 */ /* 0x0001e20000100800 */
[----:B------:R-:W-:Y:S01]  /*61e0*/  FMUL R104, R113, UR24 ;  /* 0x0000001871687c20 */ /* 0x000fe20008400000 */
[----:B------:R-:W-:Y:S01]  /*61f0*/  ISETP.GT.U32.AND P0, PT, R216, R228, PT ;  /* 0x000000e4d800720c */ /* 0x000fe20003f04070 */
[----:B------:R-:W-:Y:S01]  /*6200*/  FMUL R105, R117, UR24 ;  /* 0x0000001875697c20 */ /* 0x000fe20008400000 */
[----:B------:R-:W-:Y:S02]  /*6210*/  ISETP.GT.U32.AND.EX P5, PT, R240, RZ, PT, P5 ;  /* 0x000000fff000720c */ /* 0x000fe40003fa4150 */
[----:B0-----:R-:W-:Y:S02]  /*6220*/  FSEL R0, R115, -INF , !P6 ;  /* 0xff80000073007808 */ /* 0x001fe40007000000 */
[----:B------:R-:W-:Y:S01]  /*6230*/  ISETP.GT.U32.AND P6, PT, R221, R2, PT ;  /* 0x00000002dd00720c */ /* 0x000fe20003fc4070 */
[----:B------:R-:W-:-:S03]  /*6240*/  FMUL R118, R118, UR24 ;  /* 0x0000001876767c20 */ /* 0x000fc60008400000 */
[----:B------:R-:W-:Y:S02]  /*6250*/  ISETP.GT.U32.AND.EX P6, PT, R244, RZ, PT, P6 ;  /* 0x000000fff400720c */ /* 0x000fe40003fc4160 */
[----:B------:R-:W-:Y:S02]  /*6260*/  ISETP.GT.U32.AND.EX P0, PT, R245, RZ, PT, P0 ;  /* 0x000000fff500720c */ /* 0x000fe40003f04100 */
[----:B------:R-:W-:Y:S02]  /*6270*/  FSEL R104, R104, -INF , !P5 ;  /* 0xff80000068687808 */ /* 0x000fe40006800000 */
[----:B------:R-:W-:Y:S01]  /*6280*/  FSEL R105, R105, -INF , !P6 ;  /* 0xff80000069697808 */ /* 0x000fe20007000000 */
[----:B------:R0:W-:Y:S01]  /*6290*/  STL [R1+0x5c], R0 ;  /* 0x00005c0001007387 */ /* 0x0001e20000100800 */
[----:B------:R-:W-:Y:S02]  /*62a0*/  ISETP.GT.U32.AND P5, PT, R216, R2, PT ;  /* 0x00000002d800720c */ /* 0x000fe40003fa4070 */
[----:B------:R-:W-:Y:S01]  /*62b0*/  ISETP.GT.U32.AND P6, PT, R221, R228, PT ;  /* 0x000000e4dd00720c */ /* 0x000fe20003fc4070 */
[----:B------:R-:W-:Y:S01]  /*62c0*/  FMUL R106, R116, UR24 ;  /* 0x00000018746a7c20 */ /* 0x000fe20008400000 */
[----:B------:R-:W-:Y:S01]  /*62d0*/  FMUL R119, R119, UR24 ;  /* 0x0000001877777c20 */ /* 0x000fe20008400000 */
[----:B------:R-:W-:-:S02]  /*62e0*/  ISETP.GT.U32.AND.EX P5, PT, R245, RZ, PT, P5 ;  /* 0x000000fff500720c */ /* 0x000fc40003fa4150 */
[----:B------:R-:W-:Y:S02]  /*62f0*/  ISETP.GT.U32.AND.EX P6, PT, R244, RZ, PT, P6 ;  /* 0x000000fff400720c */ /* 0x000fe40003fc4160 */
[----:B0-----:R-:W-:Y:S02]  /*6300*/  FSEL R0, R118, -INF , !P0 ;  /* 0xff80000076007808 */ /* 0x001fe40004000000 */
[-C--:B------:R-:W-:Y:S01]  /*6310*/  ISETP.GT.U32.AND P0, PT, R23, R2.reuse, PT ;  /* 0x000000021700720c */ /* 0x080fe20003f04070 */
[----:B------:R-:W-:Y:S01]  /*6320*/  FMUL R109, R121, UR24 ;  /* 0x00000018796d7c20 */ /* 0x000fe20008400000 */
[----:B------:R-:W-:Y:S01]  /*6330*/  FSEL R106, R106, -INF , !P5 ;  /* 0xff8000006a6a7808 */ /* 0x000fe20006800000 */
[----:B------:R0:W-:Y:S01]  /*6340*/  STL [R1+0x54], R0 ;  /* 0x0000540001007387 */ /* 0x0001e20000100800 */
[----:B--2---:R-:W-:Y:S02]  /*6350*/  ISETP.GT.U32.AND P5, PT, R230, R2, PT ;  /* 0x00000002e600720c */ /* 0x004fe40003fa4070 */
[----:B------:R-:W-:Y:S01]  /*6360*/  ISETP.GT.U32.AND.EX P0, PT, R246, RZ, PT, P0 ;  /* 0x000000fff600720c */ /* 0x000fe20003f04100 */
[----:B------:R-:W-:Y:S01]  /*6370*/  FMUL R111, R120, UR24 ;  /* 0x00000018786f7c20 */ /* 0x000fe20008400000 */
[----:B------:R-:W-:Y:S01]  /*6380*/  FMUL R122, R122, UR24 ;  /* 0x000000187a7a7c20 */ /* 0x000fe20008400000 */
[----:B0-----:R-:W-:-:S02]  /*6390*/  FSEL R0, R119, -INF , !P6 ;  /* 0xff80000077007808 */ /* 0x001fc40007000000 */
[-C--:B------:R-:W-:Y:S02]  /*63a0*/  ISETP.GT.U32.AND P6, PT, R230, R228.reuse, PT ;  /* 0x000000e4e600720c */ /* 0x080fe40003fc4070 */
[C---:B------:R-:W-:Y:S02]  /*63b0*/  ISETP.GT.U32.AND.EX P5, PT, R5.reuse, RZ, PT, P5 ;  /* 0x000000ff0500720c */ /* 0x040fe40003fa4150 */
        /* <DEDUP_REMOVED lines=11> */
[----:B------:R-:W-:Y:S01]  /*6470*/  ISETP.GT.U32.AND.EX P5, PT, R8, RZ, PT, P5 ;  /* 0x000000ff0800720c */ /* 0x000fe20003fa4150 */
[----:B------:R0:W-:Y:S01]  /*6480*/  STL [R1+0x48], R0 ;  /* 0x0000480001007387 */ /* 0x0001e20000100800 */
[----:B------:R-:W-:Y:S01]  /*6490*/  FMUL R126, R126, UR24 ;  /* 0x000000187e7e7c20 */ /* 0x000fe20008400000 */
[----:B------:R-:W-:-:S02]  /*64a0*/  ISETP.GT.U32.AND.EX P6, PT, R8, RZ, PT, P6 ;  /* 0x000000ff0800720c */ /* 0x000fc40003fc4160 */
[----:B------:R-:W-:Y:S02]  /*64b0*/  FSEL R112, R112, -INF , !P5 ;  /* 0xff80000070707808 */ /* 0x000fe40006800000 */
[----:B------:R-:W-:Y:S02]  /*64c0*/  ISETP.GT.U32.AND P5, PT, R21, R228, PT ;  /* 0x000000e41500720c */ /* 0x000fe40003fa4070 */
[----:B0-----:R-:W-:Y:S02]  /*64d0*/  FSEL R0, R123, -INF , !P0 ;  /* 0xff8000007b007808 */ /* 0x001fe40004000000 */
[----:B------:R-:W-:Y:S01]  /*64e0*/  ISETP.GT.U32.AND P0, PT, R21, R2, PT ;  /* 0x000000021500720c */ /* 0x000fe20003f04070 */
[----:B------:R-:W-:Y:S02]  /*64f0*/  FMUL R113, R125, UR24 ;  /* 0x000000187d717c20 */ /* 0x000fe40008400000 */
[----:B------:R0:W-:Y:S01]  /*6500*/  STL [R1+0x4c], R0 ;  /* 0x00004c0001007387 */ /* 0x0001e20000100800 */
[----:B------:R-:W-:Y:S01]  /*6510*/  FMUL R127, R127, UR24 ;  /* 0x000000187f7f7c20 */ /* 0x000fe20008400000 */
[----:B------:R-:W-:-:S02]  /*6520*/  ISETP.GT.U32.AND.EX P0, PT, R248, RZ, PT, P0 ;  /* 0x000000fff800720c */ /* 0x000fc40003f04100 */
[----:B------:R-:W-:Y:S02]  /*6530*/  ISETP.GT.U32.AND.EX P5, PT, R248, RZ, PT, P5 ;  /* 0x000000fff800720c */ /* 0x000fe40003fa4150 */
[----:B0-----:R-:W-:Y:S02]  /*6540*/  FSEL R0, R126, -INF , !P6 ;  /* 0xff8000007e007808 */ /* 0x001fe40007000000 */
[----:B------:R-:W-:-:S03]  /*6550*/  FSEL R113, R113, -INF , !P0 ;  /* 0xff80000071717808 */ /* 0x000fc60004000000 */
[----:B------:R0:W-:Y:S01]  /*6560*/  STL [R1+0x40], R0 ;  /* 0x0000400001007387 */ /* 0x0001e20000100800 */
[-C--:B------:R-:W-:Y:S01]  /*6570*/  ISETP.GT.U32.AND P0, PT, R20, R2.reuse, PT ;  /* 0x000000021400720c */ /* 0x080fe20003f04070 */
[----:B------:R-:W-:Y:S01]  /*6580*/  FMUL R115, R128, UR24 ;  /* 0x0000001880737c20 */ /* 0x000fe20008400000 */
[----:B------:R-:W-:Y:S02]  /*6590*/  FMUL R114, R129, UR24 ;  /* 0x0000001881727c20 */ /* 0x000fe40008400000 */
[----:B------:R-:W-:Y:S02]  /*65a0*/  ISETP.GT.U32.AND.EX P0, PT, R247, RZ, PT, P0 ;  /* 0x000000fff700720c */ /* 0x000fe40003f04100 */
[----:B0-----:R-:W-:Y:S02]  /*65b0*/  FSEL R0, R127, -INF , !P5 ;  /* 0xff8000007f007808 */ /* 0x001fe40006800000 */
[----:B------:R-:W-:-:S04]  /*65c0*/  ISETP.GT.U32.AND P5, PT, R6, R2, PT ;  /* 0x000000020600720c */ /* 0x000fc80003fa4070 */
[----:B------:R-:W-:Y:S02]  /*65d0*/  ISETP.GT.U32.AND.EX P5, PT, R250, RZ, PT, P5 ;  /* 0x000000fffa00720c */ /* 0x000fe40003fa4150 */
[-C--:B------:R-:W-:Y:S02]  /*65e0*/  ISETP.GT.U32.AND P6, PT, R20, R228.reuse, PT ;  /* 0x000000e41400720c */ /* 0x080fe40003fc4070 */
[----:B------:R-:W-:Y:S02]  /*65f0*/  FSEL R115, R115, -INF , !P0 ;  /* 0xff80000073737808 */ /* 0x000fe40004000000 */
[----:B------:R-:W-:Y:S02]  /*6600*/  FSEL R114, R114, -INF , !P5 ;  /* 0xff80000072727808 */ /* 0x000fe40006800000 */
[----:B------:R-:W-:Y:S02]  /*6610*/  ISETP.GT.U32.AND P0, PT, R6, R228, PT ;  /* 0x000000e40600720c */ /* 0x000fe40003f04070 */
[----:B------:R-:W-:Y:S01]  /*6620*/  ISETP.GT.U32.AND P5, PT, R18, R2, PT ;  /* 0x000000021200720c */ /* 0x000fe20003fa4070 */
[----:B------:R-:W-:Y:S01]  /*6630*/  FMUL R130, R130, UR24 ;  /* 0x0000001882827c20 */ /* 0x000fe20008400000 */
[----:B------:R-:W-:Y:S01]  /*6640*/  ISETP.GT.U32.AND.EX P6, PT, R247, RZ, PT, P6 ;  /* 0x000000fff700720c */ /* 0x000fe20003fc4160 */
[----:B------:R-:W-:Y:S01]  /*6650*/  FMUL R131, R131, UR24 ;  /* 0x0000001883837c20 */ /* 0x000fe20008400000 */
[----:B------:R-:W-:Y:S01]  /*6660*/  FMUL R117, R132, UR24 ;  /* 0x0000001884757c20 */ /* 0x000fe20008400000 */
[----:B------:R-:W-:-:S02]  /*6670*/  ISETP.GT.U32.AND.EX P0, PT, R250, RZ, PT, P0 ;  /* 0x000000fffa00720c */ /* 0x000fc40003f04100 */
[----:B------:R-:W-:Y:S01]  /*6680*/  ISETP.GT.U32.AND.EX P5, PT, R249, RZ, PT, P5 ;  /* 0x000000fff900720c */ /* 0x000fe20003fa4150 */
[----:B------:R0:W-:Y:S01]  /*6690*/  STL [R1+0x44], R0 ;  /* 0x0000440001007387 */ /* 0x0001e20000100800 */
[----:B------:R-:W-:Y:S02]  /*66a0*/  FSEL R132, R131, -INF , !P0 ;  /* 0xff80000083847808 */ /* 0x000fe40004000000 */
[----:B------:R-:W-:Y:S02]  /*66b0*/  FSEL R117, R117, -INF , !P5 ;  /* 0xff80000075757808 */ /* 0x000fe40006800000 */
[-C--:B------:R-:W-:Y:S02]  /*66c0*/  ISETP.GT.U32.AND P0, PT, R18, R228.reuse, PT ;  /* 0x000000e41200720c */ /* 0x080fe40003f04070 */
[----:B------:R-:W-:Y:S02]  /*66d0*/  ISETP.GT.U32.AND P5, PT, R15, R228, PT ;  /* 0x000000e40f00720c */ /* 0x000fe40003fa4070 */
[----:B0-----:R-:W-:-:S02]  /*66e0*/  FSEL R0, R130, -INF , !P6 ;  /* 0xff80000082007808 */ /* 0x001fc40007000000 */
[----:B------:R-:W-:Y:S01]  /*66f0*/  ISETP.GT.U32.AND P6, PT, R15, R2, PT ;  /* 0x000000020f00720c */ /* 0x000fe20003fc4070 */
[----:B------:R-:W-:Y:S01]  /*6700*/  FMUL R116, R133, UR24 ;  /* 0x0000001885747c20 */ /* 0x000fe20008400000 */
[----:B------:R-:W-:Y:S01]  /*6710*/  FMUL R103, R134, UR24 ;  /* 0x0000001886677c20 */ /* 0x000fe20008400000 */
[----:B------:R-:W-:Y:S01]  /*6720*/  FMUL R95, R135, UR24 ;  /* 0x00000018875f7c20 */ /* 0x000fe20008400000 */
[C---:B------:R-:W-:Y:S02]  /*6730*/  ISETP.GT.U32.AND.EX P6, PT, R252.reuse, RZ, PT, P6 ;  /* 0x000000fffc00720c */ /* 0x040fe40003fc4160 */
[----:B------:R-:W-:Y:S02]  /*6740*/  ISETP.GT.U32.AND.EX P0, PT, R249, RZ, PT, P0 ;  /* 0x000000fff900720c */ /* 0x000fe40003f04100 */
[----:B------:R-:W-:Y:S02]  /*6750*/  ISETP.GT.U32.AND.EX P5, PT, R252, RZ, PT, P5 ;  /* 0x000000fffc00720c */ /* 0x000fe40003fa4150 */
[----:B------:R-:W-:-:S02]  /*6760*/  FSEL R116, R116, -INF , !P6 ;  /* 0xff80000074747808 */ /* 0x000fc40007000000 */
[----:B------:R-:W-:Y:S02]  /*6770*/  ISETP.GT.U32.AND P6, PT, R11, R2, PT ;  /* 0x000000020b00720c */ /* 0x000fe40003fc4070 */
        /* <DEDUP_REMOVED lines=9> */
[----:B------:R-:W-:Y:S02]  /*6810*/  ISETP.GT.U32.AND.EX P5, PT, R17, RZ, PT, P5 ;  /* 0x000000ff1100720c */ /* 0x000fe40003fa4150 */
[----:B------:R-:W-:Y:S02]  /*6820*/  FSEL R118, R118, -INF , !P6 ;  /* 0xff80000076767808 */ /* 0x000fe40007000000 */
[----:B------:R-:W-:Y:S02]  /*6830*/  ISETP.GT.U32.AND P6, PT, R12, R228, PT ;  /* 0x000000e40c00720c */ /* 0x000fe40003fc4070 */
[----:B------:R-:W-:Y:S02]  /*6840*/  FSEL R119, R119, -INF , !P5 ;  /* 0xff80000077777808 */ /* 0x000fe40006800000 */
[----:B------:R-:W-:Y:S02]  /*6850*/  FSEL R107, R107, -INF , !P0 ;  /* 0xff8000006b6b7808 */ /* 0x000fe40004000000 */
[----:B------:R-:W-:-:S02]  /*6860*/  ISETP.GT.U32.AND P5, PT, R14, R2, PT ;  /* 0x000000020e00720c */ /* 0x000fc40003fa4070 */
[----:B------:R-:W-:Y:S01]  /*6870*/  ISETP.GT.U32.AND P0, PT, R14, R228, PT ;  /* 0x000000e40e00720c */ /* 0x000fe20003f04070 */
[----:B------:R0:W-:Y:S01]  /*6880*/  STL [R1+0x5b8], R0 ;  /* 0x0005b80001007387 */ /* 0x0001e20000100800 */
[----:B------:R-:W-:Y:S02]  /*6890*/  ISETP.GT.U32.AND.EX P6, PT, R17, RZ, PT, P6 ;  /* 0x000000ff1100720c */ /* 0x000fe40003fc4160 */
[C---:B------:R-:W-:Y:S01]  /*68a0*/  ISETP.GT.U32.AND.EX P5, PT, R19.reuse, RZ, PT, P5 ;  /* 0x000000ff1300720c */ /* 0x040fe20003fa4150 */
[----:B------:R-:W2:Y:S01]  /*68b0*/  LDL.LU R17, [R1+0x5d0] ;  /* 0x0005d00001117983 */ /* 0x000ea20000300800 */
[----:B------:R-:W-:-:S03]  /*68c0*/  ISETP.GT.U32.AND.EX P0, PT, R19, RZ, PT, P0 ;  /* 0x000000ff1300720c */ /* 0x000fc60003f04100 */
[----:B------:R-:W3:Y:S01]  /*68d0*/  LDL.LU R19, [R1+0x5cc] ;  /* 0x0005cc0001137983 */ /* 0x000ee20000300800 */
[----:B------:R-:W-:Y:S01]  /*68e0*/  FMUL R138, R139, UR24 ;  /* 0x000000188b8a7c20 */ /* 0x000fe20008400000 */
[----:B------:R-:W-:-:S04]  /*68f0*/  FMUL R121, R140, UR24 ;  /* 0x000000188c797c20 */ /* 0x000fc80008400000 */
[----:B------:R-:W-:Y:S02]  /*6900*/  FSEL R138, R138, -INF , !P6 ;  /* 0xff8000008a8a7808 */ /* 0x000fe40007000000 */
[----:B------:R-:W-:Y:S01]  /*6910*/  ISETP.GT.U32.AND P6, PT, R10, R2, PT ;  /* 0x000000020a00720c */ /* 0x000fe20003fc4070 */
[----:B------:R-:W-:-:S03]  /*6920*/  FMUL R120, R141, UR24 ;  /* 0x000000188d787c20 */ /* 0x000fc60008400000 */
[----:B------:R-:W-:Y:S02]  /*6930*/  ISETP.GT.U32.AND.EX P6, PT, R4, RZ, PT, P6 ;  /* 0x000000ff0400720c */ /* 0x000fe40003fc4160 */
[----:B------:R-:W-:Y:S02]  /*6940*/  FSEL R121, R121, -INF , !P5 ;  /* 0xff80000079797808 */ /* 0x000fe40006800000 */
[----:B------:R-:W-:Y:S02]  /*6950*/  FSEL R120, R120, -INF , !P6 ;  /* 0xff80000078787808 */ /* 0x000fe40007000000 */
[----:B------:R-:W-:Y:S02]  /*6960*/  ISETP.GT.U32.AND P5, PT, R13, R2, PT ;  /* 0x000000020d00720c */ /* 0x000fe40003fa4070 */
[----:B------:R-:W-:Y:S01]  /*6970*/  ISETP.GT.U32.AND P6, PT, R10, R228, PT ;  /* 0x000000e40a00720c */ /* 0x000fe20003fc4070 */
[----:B------:R-:W-:Y:S01]  /*6980*/  FMUL R130, R143, UR24 ;  /* 0x000000188f827c20 */ /* 0x000fe20008400000 */
[----:B------:R-:W-:Y:S01]  /*6990*/  IADD3 R16, P3, R232, 0x71, RZ ;  /* 0x00000071e8107810 */ /* 0x000fe20007f7e0ff */
[----:B------:R-:W-:Y:S01]  /*69a0*/  FMUL R123, R144, UR24 ;  /* 0x00000018907b7c20 */ /* 0x000fe20008400000 */
[----:B------:R-:W-:-:S02]  /*69b0*/  ISETP.GT.U32.AND.EX P5, PT, R7, RZ, PT, P5 ;  /* 0x000000ff0700720c */ /* 0x000fc40003fa4150 */
[----:B------:R-:W-:Y:S01]  /*69c0*/  ISETP.GT.U32.AND.EX P6, PT, R4, RZ, PT, P6 ;  /* 0x000000ff0400720c */ /* 0x000fe20003fc4160 */
[----:B------:R-:W-:Y:S01]  /*69d0*/  IMAD.X R3, RZ, RZ, R231, P3 ;  /* 0x000000ffff037224 */ /* 0x000fe200018e06e7 */
[----:B------:R-:W-:Y:S02]  /*69e0*/  FSEL R123, R123, -INF , !P5 ;  /* 0xff8000007b7b7808 */ /* 0x000fe40006800000 */
[----:B------:R-:W-:Y:S01]  /*69f0*/  FSEL R130, R130, -INF , !P6 ;  /* 0xff80000082827808 */ /* 0x000fe20007000000 */
[----:B------:R-:W-:Y:S01]  /*6a00*/  FMUL R137, R142, UR24 ;  /* 0x000000188e897c20 */ /* 0x000fe20008400000 */
[-C--:B------:R-:W-:Y:S02]  /*6a10*/  ISETP.GT.U32.AND P6, PT, R13, R228.reuse, PT ;  /* 0x000000e40d00720c */ /* 0x080fe40003fc4070 */
[----:B------:R-:W-:Y:S01]  /*6a20*/  ISETP.GT.U32.AND P5, PT, R16, R228, PT ;  /* 0x000000e41000720c */ /* 0x000fe20003fa4070 */
[----:B------:R-:W-:Y:S01]  /*6a30*/  FMUL R108, R146, UR24 ;  /* 0x00000018926c7c20 */ /* 0x000fe20008400000 */
[----:B------:R-:W-:Y:S01]  /*6a40*/  FMUL R140, R147, UR24 ;  /* 0x00000018938c7c20 */ /* 0x000fe20008400000 */
[----:B------:R-:W-:Y:S01]  /*6a50*/  ISETP.GT.U32.AND.EX P6, PT, R7, RZ, PT, P6 ;  /* 0x000000ff0700720c */ /* 0x000fe20003fc4160 */
[----:B------:R-:W-:Y:S01]  /*6a60*/  VIADD R129, R232, 0x79 ;  /* 0x00000079e8817836 */ /* 0x000fe20000000000 */
[----:B------:R-:W-:-:S02]  /*6a70*/  ISETP.GT.U32.AND.EX P5, PT, R3, RZ, PT, P5 ;  /* 0x000000ff0300720c */ /* 0x000fc40003fa4150 */
[----:B------:R-:W-:Y:S02]  /*6a80*/  IADD3 R127, R232, 0x78, RZ ;  /* 0x00000078e87f7810 */ /* 0x000fe40007ffe0ff */
[----:B------:R-:W-:Y:S02]  /*6a90*/  FSEL R137, R137, -INF , !P0 ;  /* 0xff80000089897808 */ /* 0x000fe40004000000 */
[-C--:B------:R-:W-:Y:S02]  /*6aa0*/  ISETP.GT.U32.AND P0, PT, R16, R2.reuse, PT ;  /* 0x000000021000720c */ /* 0x080fe40003f04070 */
[----:B------:R-:W-:Y:S02]  /*6ab0*/  FSEL R108, R108, -INF , !P6 ;  /* 0xff8000006c6c7808 */ /* 0x000fe40007000000 */
[----:B------:R-:W-:Y:S01]  /*6ac0*/  FSEL R140, R140, -INF , !P5 ;  /* 0xff8000008c8c7808 */ /* 0x000fe20006800000 */
[----:B------:R-:W-:Y:S01]  /*6ad0*/  FMUL R122, R145, UR24 ;  /* 0x00000018917a7c20 */ /* 0x000fe20008400000 */
[----:B------:R-:W-:-:S02]  /*6ae0*/  ISETP.GT.U32.AND P6, PT, R127, R2, PT ;  /* 0x000000027f00720c */ /* 0x000fc40003fc4070 */
[-C--:B------:R-:W-:Y:S01]  /*6af0*/  ISETP.GT.U32.AND P5, PT, R129, R2.reuse, PT ;  /* 0x000000028100720c */ /* 0x080fe20003fa4070 */
[----:B------:R-:W-:Y:S01]  /*6b00*/  FMUL R126, R148, UR24 ;  /* 0x00000018947e7c20 */ /* 0x000fe20008400000 */
[----:B------:R-:W-:Y:S01]  /*6b10*/  ISETP.GT.U32.AND.EX P0, PT, R3, RZ, PT, P0 ;  /* 0x000000ff0300720c */ /* 0x000fe20003f04100 */
[----:B------:R-:W-:Y:S01]  /*6b20*/  FMUL R125, R149, UR24 ;  /* 0x00000018957d7c20 */ /* 0x000fe20008400000 */
[C---:B------:R-:W-:Y:S02]  /*6b30*/  LOP3.LUT R9, R2.reuse, 0x40, RZ, 0xfc, !PT ;  /* 0x0000004002097812 */ /* 0x040fe400078efcff */
[----:B0-----:R-:W-:Y:S02]  /*6b40*/  LOP3.LUT R0, R2, 0x48, RZ, 0xfc, !PT ;  /* 0x0000004802007812 */ /* 0x001fe400078efcff */
[----:B------:R-:W-:Y:S02]  /*6b50*/  FSEL R122, R122, -INF , !P0 ;  /* 0xff8000007a7a7808 */ /* 0x000fe40004000000 */
[----:B------:R-:W-:-:S02]  /*6b60*/  ISETP.GT.U32.AND P2, PT, R232, R2, PT ;  /* 0x00000002e800720c */ /* 0x000fc40003f44070 */
[CC--:B------:R-:W-:Y:S02]  /*6b70*/  ISETP.GT.U32.AND P1, PT, R232.reuse, R9.reuse, PT ;  /* 0x00000009e800720c */ /* 0x0c0fe40003f24070 */
[C---:B------:R-:W-:Y:S02]  /*6b80*/  ISETP.GE.U32.AND P3, PT, R232.reuse, R9, PT ;  /* 0x00000009e800720c */ /* 0x040fe40003f66070 */
[----:B------:R-:W-:Y:S02]  /*6b90*/  ISETP.GE.U32.AND P0, PT, R232, R0, PT ;  /* 0x00000000e800720c */ /* 0x000fe40003f06070 */
[----:B------:R-:W4:Y:S04]  /*6ba0*/  LDL.LU R232, [R1+0xc] ;  /* 0x00000c0001e87983 */ /* 0x000f280000300800 */
[----:B------:R0:W-:Y:S01]  /*6bb0*/  STL [R1+0x54c], R2 ;  /* 0x00054c0201007387 */ /* 0x0001e20000100800 */
[----:B--2---:R-:W-:-:S02]  /*6bc0*/  ISETP.GT.U32.AND.EX P5, PT, R17, RZ, PT, P5 ;  /* 0x000000ff1100720c */ /* 0x004fc40003fa4150 */
[----:B---3--:R-:W-:Y:S02]  /*6bd0*/  ISETP.GT.U32.AND.EX P6, PT, R19, RZ, PT, P6 ;  /* 0x000000ff1300720c */ /* 0x008fe40003fc4160 */
[----:B------:R-:W-:Y:S02]  /*6be0*/  FSEL R125, R125, -INF , !P5 ;  /* 0xff8000007d7d7808 */ /* 0x000fe40006800000 */
[----:B------:R-:W-:Y:S02]  /*6bf0*/  FSEL R126, R126, -INF , !P6 ;  /* 0xff8000007e7e7808 */ /* 0x000fe40007000000 */
[-C--:B------:R-:W-:Y:S02]  /*6c00*/  ISETP.GT.U32.AND P6, PT, R127, R228.reuse, PT ;  /* 0x000000e47f00720c */ /* 0x080fe40003fc4070 */
[----:B------:R-:W-:Y:S02]  /*6c10*/  ISETP.GT.U32.AND P5, PT, R129, R228, PT ;  /* 0x000000e48100720c */ /* 0x000fe40003fa4070 */
[----:B------:R-:W2:Y:S01]  /*6c20*/  LDL.LU R228, [R1+0x5c8] ;  /* 0x0005c80001e47983 */ /* 0x000ea20000300800 */
[----:B------:R-:W-:Y:S01]  /*6c30*/  FMUL R24, R24, UR24 ;  /* 0x0000001818187c20 */ /* 0x000fe20008400000 */
[----:B------:R-:W-:Y:S01]  /*6c40*/  FMUL R141, R25, UR24 ;  /* 0x00000018198d7c20 */ /* 0x000fe20008400000 */
[C---:B------:R-:W-:Y:S01]  /*6c50*/  ISETP.GT.U32.AND.EX P1, PT, R231.reuse, RZ, PT, P1 ;  /* 0x000000ffe700720c */ /* 0x040fe20003f24110 */
[----:B------:R-:W-:Y:S01]  /*6c60*/  FMUL R26, R26, UR24 ;  /* 0x000000181a1a7c20 */ /* 0x000fe20008400000 */
[----:B------:R-:W-:-:S02]  /*6c70*/  ISETP.GE.U32.AND.EX P3, PT, R231, RZ, PT, P3 ;  /* 0x000000ffe700720c */ /* 0x000fc40003f66130 */
[----:B------:R-:W-:Y:S01]  /*6c80*/  ISETP.GT.U32.AND.EX P4, PT, R231, RZ, PT, P4 ;  /* 0x000000ffe700720c */ /* 0x000fe20003f84140 */
[----:B------:R-:W-:Y:S01]  /*6c90*/  FMUL R27, R27, UR24 ;  /* 0x000000181b1b7c20 */ /* 0x000fe20008400000 */
[----:B------:R-:W-:Y:S02]  /*6ca0*/  FSEL R25, R24, -INF , !P1 ;  /* 0xff80000018197808 */ /* 0x000fe40004800000 */
[----:B------:R-:W-:Y:S02]  /*6cb0*/  FSEL R141, R141, -INF , !P3 ;  /* 0xff8000008d8d7808 */ /* 0x000fe40005800000 */
[----:B------:R-:W-:Y:S01]  /*6cc0*/  ISETP.GE.U32.AND.EX P0, PT, R231, RZ, PT, P0 ;  /* 0x000000ffe700720c */ /* 0x000fe20003f06100 */
[----:B------:R-:W-:-:S03]  /*6cd0*/  FMUL R139, R29, UR24 ;  /* 0x000000181d8b7c20 */ /* 0x000fc60008400000 */
[----:B0-----:R-:W-:Y:S01]  /*6ce0*/  FSEL R2, R27, -INF , !P0 ;  /* 0xff8000001b027808 */ /* 0x001fe20004000000 */
[----:B------:R-:W-:Y:S01]  /*6cf0*/  FMUL R27, R28, UR24 ;  /* 0x000000181c1b7c20 */ /* 0x000fe20008400000 */
[----:B------:R-:W-:Y:S01]  /*6d00*/  ISETP.GT.U32.AND P0, PT, R227, R0, PT ;  /* 0x00000000e300720c */ /* 0x000fe20003f04070 */
[----:B------:R-:W-:Y:S01]  /*6d10*/  FMUL R30, R30, UR24 ;  /* 0x000000181e1e7c20 */ /* 0x000fe20008400000 */
[----:B------:R-:W-:Y:S02]  /*6d20*/  FMUL R31, R31, UR24 ;  /* 0x000000181f1f7c20 */ /* 0x000fe40008400000 */
[----:B------:R-:W-:Y:S01]  /*6d30*/  ISETP.GT.U32.AND.EX P0, PT, R233, RZ, PT, P0 ;  /* 0x000000ffe900720c */ /* 0x000fe20003f04100 */
[----:B------:R-:W-:Y:S01]  /*6d40*/  FMUL R124, R32, UR24 ;  /* 0x00000018207c7c20 */ /* 0x000fe20008400000 */
[----:B------:R-:W-:Y:S01]  /*6d50*/  FMUL R33, R33, UR24 ;  /* 0x0000001821217c20 */ /* 0x000fe20008400000 */
[----:B------:R-:W-:Y:S01]  /*6d60*/  FMUL R110, R150, UR24 ;  /* 0x00000018966e7c20 */ /* 0x000fe20008400000 */
[----:B------:R-:W-:Y:S01]  /*6d70*/  ISETP.GT.U32.AND.EX P6, PT, R19, RZ, PT, P6 ;  /* 0x000000ff1300720c */ /* 0x000fe20003fc4160 */
[----:B------:R-:W-:Y:S01]  /*6d80*/  FMUL R134, R151, UR24 ;  /* 0x0000001897867c20 */ /* 0x000fe20008400000 */
[----:B------:R-:W-:-:S02]  /*6d90*/  ISETP.GT.U32.AND.EX P5, PT, R17, RZ, PT, P5 ;  /* 0x000000ff1100720c */ /* 0x000fc40003fa4150 */
[----:B------:R-:W-:Y:S02]  /*6da0*/  FSEL R110, R110, -INF , !P6 ;  /* 0xff8000006e6e7808 */ /* 0x000fe40007000000 */
[----:B------:R-:W-:Y:S02]  /*6db0*/  ISETP.GT.U32.AND P6, PT, R230, R0, PT ;  /* 0x00000000e600720c */ /* 0x000fe40003fc4070 */
[----:B------:R-:W-:Y:S02]  /*6dc0*/  FSEL R134, R134, -INF , !P5 ;  /* 0xff80000086867808 */ /* 0x000fe40006800000 */
[----:B------:R-:W-:Y:S02]  /*6dd0*/  ISETP.GT.U32.AND P5, PT, R229, R9, PT ;  /* 0x00000009e500720c */ /* 0x000fe40003fa4070 */
[----:B------:R-:W-:Y:S02]  /*6de0*/  ISETP.GT.U32.AND.EX P6, PT, R5, RZ, PT, P6 ;  /* 0x000000ff0500720c */ /* 0x000fe40003fc4160 */
[----:B------:R-:W-:-:S02]  /*6df0*/  ISETP.GT.U32.AND.EX P5, PT, R8, RZ, PT, P5 ;  /* 0x000000ff0800720c */ /* 0x000fc40003fa4150 */
[CC--:B--2---:R-:W-:Y:S02]  /*6e00*/  ISETP.GT.U32.AND P1, PT, R228.reuse, R9.reuse, PT ;  /* 0x00000009e400720c */ /* 0x0c4fe40003f24070 */
[----:B------:R-:W-:Y:S02]  /*6e10*/  ISETP.GT.U32.AND P3, PT, R228, R0, PT ;  /* 0x00000000e400720c */ /* 0x000fe40003f64070 */
[----:B------:R-:W-:Y:S02]  /*6e20*/  FSEL R228, R26, -INF , !P4 ;  /* 0xff8000001ae47808 */ /* 0x000fe40006000000 */
[----:B------:R-:W-:Y:S02]  /*6e30*/  ISETP.GT.U32.AND P4, PT, R227, R9, PT ;  /* 0x00000009e300720c */ /* 0x000fe40003f84070 */
[----:B----4-:R-:W-:Y:S02]  /*6e40*/  ISETP.GT.U32.AND.EX P1, PT, R232, RZ, PT, P1 ;  /* 0x000000ffe800720c */ /* 0x010fe40003f24110 */
[----:B------:R-:W-:-:S02]  /*6e50*/  ISETP.GT.U32.AND.EX P4, PT, R233, RZ, PT, P4 ;  /* 0x000000ffe900720c */ /* 0x000fc40003f84140 */
[----:B------:R-:W-:Y:S01]  /*6e60*/  ISETP.GT.U32.AND.EX P3, PT, R232, RZ, PT, P3 ;  /* 0x000000ffe800720c */ /* 0x000fe20003f64130 */
[----:B------:R-:W-:Y:S01]  /*6e70*/  STL [R1+0x74], R228 ;  /* 0x000074e401007387 */ /* 0x000fe20000100800 */
[----:B------:R-:W-:Y:S02]  /*6e80*/  FSEL R27, R27, -INF , !P1 ;  /* 0xff8000001b1b7808 */ /* 0x000fe40004800000 */
[----:B------:R-:W-:Y:S01]  /*6e90*/  FSEL R139, R139, -INF , !P4 ;  /* 0xff8000008b8b7808 */ /* 0x000fe20006000000 */
[----:B------:R0:W-:Y:S01]  /*6ea0*/  STL [R1+0x78], R2 ;  /* 0x0000780201007387 */ /* 0x0001e20000100800 */
[C---:B------:R-:W-:Y:S02]  /*6eb0*/  ISETP.GT.U32.AND P1, PT, R225.reuse, R9, PT ;  /* 0x00000009e100720c */ /* 0x040fe40003f24070 */
[----:B------:R-:W-:Y:S02]  /*6ec0*/  ISETP.GT.U32.AND P4, PT, R225, R0, PT ;  /* 0x00000000e100720c */ /* 0x000fe40003f84070 */
[----:B------:R-:W-:-:S02]  /*6ed0*/  FSEL R225, R30, -INF , !P3 ;  /* 0xff8000001ee17808 */ /* 0x000fc40005800000 */
[C---:B------:R-:W-:Y:S02]  /*6ee0*/  ISETP.GT.U32.AND P3, PT, R226.reuse, R9, PT ;  /* 0x00000009e200720c */ /* 0x040fe40003f64070 */
[----:B0-----:R-:W-:Y:S02]  /*6ef0*/  FSEL R2, R31, -INF , !P0 ;  /* 0xff8000001f027808 */ /* 0x001fe40004000000 */
[----:B------:R-:W-:Y:S01]  /*6f00*/  ISETP.GT.U32.AND P0, PT, R226, R0, PT ;  /* 0x00000000e200720c */ /* 0x000fe20003f04070 */
[----:B------:R-:W-:Y:S01]  /*6f10*/  FMUL R233, R35, UR24 ;  /* 0x0000001823e97c20 */ /* 0x000fe20008400000 */
[----:B------:R-:W-:Y:S02]  /*6f20*/  ISETP.GT.U32.AND.EX P1, PT, R235, RZ, PT, P1 ;  /* 0x000000ffeb00720c */ /* 0x000fe40003f24110 */
[C---:B------:R-:W-:Y:S02]  /*6f30*/  ISETP.GT.U32.AND.EX P3, PT, R234.reuse, RZ, PT, P3 ;  /* 0x000000ffea00720c */ /* 0x040fe40003f64130 */
[----:B------:R-:W-:-:S02]  /*6f40*/  ISETP.GT.U32.AND.EX P0, PT, R234, RZ, PT, P0 ;  /* 0x000000ffea00720c */ /* 0x000fc40003f04100 */
[----:B------:R-:W-:Y:S02]  /*6f50*/  FSEL R124, R124, -INF , !P1 ;  /* 0xff8000007c7c7808 */ /* 0x000fe40004800000 */
[----:B------:R-:W-:Y:S02]  /*6f60*/  FSEL R33, R33, -INF , !P3 ;  /* 0xff80000021217808 */ /* 0x000fe40005800000 */
[C---:B------:R-:W-:Y:S02]  /*6f70*/  ISETP.GT.U32.AND P1, PT, R224.reuse, R9, PT ;  /* 0x00000009e000720c */ /* 0x040fe40003f24070 */
[-C--:B------:R-:W-:Y:S01]  /*6f80*/  ISETP.GT.U32.AND P3, PT, R224, R0.reuse, PT ;  /* 0x00000000e000720c */ /* 0x080fe20003f64070 */
[----:B------:R-:W-:Y:S01]  /*6f90*/  FMUL R224, R34, UR24 ;  /* 0x0000001822e07c20 */ /* 0x000fe20008400000 */
[----:B------:R-:W-:Y:S01]  /*6fa0*/  FSEL R233, R233, -INF , !P0 ;  /* 0xff800000e9e97808 */ /* 0x000fe20004000000 */
[----:B------:R0:W-:Y:S01]  /*6fb0*/  STL [R1+0x6c], R225 ;  /* 0x00006ce101007387 */ /* 0x0001e20000100800 */
[----:B------:R-:W-:-:S02]  /*6fc0*/  ISETP.GT.U32.AND P0, PT, R220, R0, PT ;  /* 0x00000000dc00720c */ /* 0x000fc40003f04070 */
[----:B------:R-:W-:Y:S01]  /*6fd0*/  ISETP.GT.U32.AND.EX P4, PT, R235, RZ, PT, P4 ;  /* 0x000000ffeb00720c */ /* 0x000fe20003f84140 */
[----:B------:R-:W-:Y:S01]  /*6fe0*/  FMUL R226, R39, UR24 ;  /* 0x0000001827e27c20 */ /* 0x000fe20008400000 */
[----:B------:R-:W-:Y:S02]  /*6ff0*/  ISETP.GT.U32.AND.EX P3, PT, R237, RZ, PT, P3 ;  /* 0x000000ffed00720c */ /* 0x000fe40003f64130 */
[----:B------:R-:W-:Y:S01]  /*7000*/  ISETP.GT.U32.AND.EX P0, PT, R236, RZ, PT, P0 ;  /* 0x000000ffec00720c */ /* 0x000fe20003f04100 */
[----:B0-----:R-:W-:Y:S01]  /*7010*/  FMUL R225, R38, UR24 ;  /* 0x0000001826e17c20 */ /* 0x001fe20008400000 */
[----:B------:R-:W-:Y:S01]  /*7020*/  FSEL R224, R224, -INF , !P4 ;  /* 0xff800000e0e07808 */ /* 0x000fe20006000000 */
[----:B------:R0:W-:Y:S01]  /*7030*/  STL [R1+0x70], R2 ;  /* 0x0000700201007387 */ /* 0x0001e20000100800 */
[----:B------:R-:W-:Y:S02]  /*7040*/  FSEL R226, R226, -INF , !P0 ;  /* 0xff800000e2e27808 */ /* 0x000fe40004000000 */
[----:B------:R-:W-:Y:S01]  /*7050*/  FSEL R225, R225, -INF , !P3 ;  /* 0xff800000e1e17808 */ /* 0x000fe20005800000 */
[----:B------:R-:W-:Y:S04]  /*7060*/  STL [R1+0x5a8], R224 ;  /* 0x0005a8e001007387 */ /* 0x000fe80000100800 */
[----:B------:R-:W-:Y:S04]  /*7070*/  STL [R1+0x5ac], R233 ;  /* 0x0005ace901007387 */ /* 0x000fe80000100800 */
[----:B------:R1:W-:Y:S04]  /*7080*/  STL [R1+0x5b0], R225 ;  /* 0x0005b0e101007387 */ /* 0x0003e80000100800 */
[----:B------:R2:W-:Y:S04]  /*7090*/  STL [R1+0x5b4], R226 ;  /* 0x0005b4e201007387 */ /* 0x0005e80000100800 */
[----:B------:R-:W3:Y:S04]  /*70a0*/  LDL.LU R5, [R1+0x5c4] ;  /* 0x0005c40001057983 */ /* 0x000ee80000300800 */
[----:B------:R-:W4:Y:S04]  /*70b0*/  LDL.LU R8, [R1+0x5c0] ;  /* 0x0005c00001087983 */ /* 0x000f280000300800 */
[----:B------:R-:W2:Y:S04]  /*70c0*/  LDL.LU R235, [R1+0x8] ;  /* 0x0000080001eb7983 */ /* 0x000ea80000300800 */
[----:B0-----:R-:W3:Y:S01]  /*70d0*/  LDL.LU R2, [R1+0x4] ;  /* 0x0000040001027983 */ /* 0x001ee20000300800 */
[----:B------:R-:W-:Y:S01]  /*70e0*/  FMUL R128, R36, UR24 ;  /* 0x0000001824807c20 */ /* 0x000fe20008400000 */
[----:B------:R-:W-:-:S04]  /*70f0*/  ISETP.GT.U32.AND.EX P1, PT, R237, RZ, PT, P1 ;  /* 0x000000ffed00720c */ /* 0x000fc80003f24110 */
[----:B------:R-:W-:Y:S02]  /*7100*/  FSEL R128, R128, -INF , !P1 ;  /* 0xff80000080807808 */ /* 0x000fe40004800000 */
[----:B------:R-:W-:Y:S01]  /*7110*/  ISETP.GT.U32.AND P1, PT, R222, R9, PT ;  /* 0x00000009de00720c */ /* 0x000fe20003f24070 */
[----:B------:R-:W-:-:S03]  /*7120*/  FMUL R40, R40, UR24 ;  /* 0x0000001828287c20 */ /* 0x000fc60008400000 */
[----:B------:R-:W-:Y:S01]  /*7130*/  ISETP.GT.U32.AND.EX P1, PT, R239, RZ, PT, P1 ;  /* 0x000000ffef00720c */ /* 0x000fe20003f24110 */
[----:B------:R-:W-:Y:S01]  /*7140*/  FMUL R39, R41, UR24 ;  /* 0x0000001829277c20 */ /* 0x000fe20008400000 */
[-C--:B------:R-:W-:Y:S02]  /*7150*/  ISETP.GT.U32.AND P4, PT, R220, R9.reuse, PT ;  /* 0x00000009dc00720c */ /* 0x080fe40003f84070 */
[----:B------:R-:W-:Y:S02]  /*7160*/  FSEL R41, R40, -INF , !P1 ;  /* 0xff80000028297808 */ /* 0x000fe40004800000 */
[----:B------:R-:W-:Y:S01]  /*7170*/  ISETP.GT.U32.AND P1, PT, R223, R9, PT ;  /* 0x00000009df00720c */ /* 0x000fe20003f24070 */
[----:B------:R-:W-:Y:S01]  /*7180*/  FMUL R36, R37, UR24 ;  /* 0x0000001825247c20 */ /* 0x000fe20008400000 */
[----:B------:R-:W-:Y:S01]  /*7190*/  FMUL R44, R44, UR24 ;  /* 0x000000182c2c7c20 */ /* 0x000fe20008400000 */
[----:B------:R-:W-:Y:S02]  /*71a0*/  ISETP.GT.U32.AND.EX P4, PT, R236, RZ, PT, P4 ;  /* 0x000000ffec00720c */ /* 0x000fe40003f84140 */
[----:B------:R-:W-:-:S02]  /*71b0*/  ISETP.GT.U32.AND.EX P1, PT, R243, RZ, PT, P1 ;  /* 0x000000fff300720c */ /* 0x000fc40003f24110 */
[----:B------:R-:W-:Y:S02]  /*71c0*/  FSEL R36, R36, -INF , !P4 ;  /* 0xff80000024247808 */ /* 0x000fe40006000000 */
[----:B------:R-:W-:Y:S02]  /*71d0*/  FSEL R44, R44, -INF , !P1 ;  /* 0xff8000002c2c7808 */ /* 0x000fe40004800000 */
[-C--:B------:R-:W-:Y:S02]  /*71e0*/  ISETP.GT.U32.AND P4, PT, R222, R0.reuse, PT ;  /* 0x00000000de00720c */ /* 0x080fe40003f84070 */
[----:B------:R-:W-:Y:S02]  /*71f0*/  ISETP.GT.U32.AND P0, PT, R22, R0, PT ;  /* 0x000000001600720c */ /* 0x000fe40003f04070 */
[----:B------:R-:W-:Y:S01]  /*7200*/  ISETP.GT.U32.AND P1, PT, R217, R9, PT ;  /* 0x00000009d900720c */ /* 0x000fe20003f24070 */
[----:B------:R-:W-:Y:S01]  /*7210*/  FMUL R229, R46, UR24 ;  /* 0x000000182ee57c20 */ /* 0x000fe20008400000 */
[----:B------:R-:W-:Y:S01]  /*7220*/  FMUL R227, R42, UR24 ;  /* 0x000000182ae37c20 */ /* 0x000fe20008400000 */
[----:B------:R-:W-:Y:S01]  /*7230*/  FMUL R228, R43, UR24 ;  /* 0x000000182be47c20 */ /* 0x000fe20008400000 */
[----:B------:R-:W-:Y:S01]  /*7240*/  FMUL R46, R48, UR24 ;  /* 0x00000018302e7c20 */ /* 0x000fe20008400000 */
[----:B------:R-:W-:-:S02]  /*7250*/  ISETP.GT.U32.AND.EX P4, PT, R239, RZ, PT, P4 ;  /* 0x000000ffef00720c */ /* 0x000fc40003f84140 */
[----:B------:R-:W-:Y:S02]  /*7260*/  ISETP.GT.U32.AND.EX P0, PT, R238, RZ, PT, P0 ;  /* 0x000000ffee00720c */ /* 0x000fe40003f04100 */
[----:B------:R-:W-:Y:S02]  /*7270*/  ISETP.GT.U32.AND.EX P1, PT, R241, RZ, PT, P1 ;  /* 0x000000fff100720c */ /* 0x000fe40003f24110 */
[----:B------:R-:W-:Y:S02]  /*7280*/  FSEL R227, R227, -INF , !P4 ;  /* 0xff800000e3e37808 */ /* 0x000fe40006000000 */
[----:B------:R-:W-:Y:S02]  /*7290*/  FSEL R228, R228, -INF , !P0 ;  /* 0xff800000e4e47808 */ /* 0x000fe40004000000 */
[----:B------:R-:W-:Y:S02]  /*72a0*/  FSEL R46, R46, -INF , !P1 ;  /* 0xff8000002e2e7808 */ /* 0x000fe40004800000 */
[----:B------:R-:W-:-:S02]  /*72b0*/  ISETP.GT.U32.AND P3, PT, R22, R9, PT ;  /* 0x000000091600720c */ /* 0x000fc40003f64070 */
[CC--:B------:R-:W-:Y:S02]  /*72c0*/  ISETP.GT.U32.AND P4, PT, R219.reuse, R9.reuse, PT ;  /* 0x00000009db00720c */ /* 0x0c0fe40003f84070 */
[----:B------:R-:W-:Y:S02]  /*72d0*/  ISETP.GT.U32.AND P0, PT, R219, R0, PT ;  /* 0x00000000db00720c */ /* 0x000fe40003f04070 */
[----:B------:R-:W-:Y:S01]  /*72e0*/  ISETP.GT.U32.AND P1, PT, R216, R9, PT ;  /* 0x00000009d800720c */ /* 0x000fe20003f24070 */
[----:B------:R-:W-:Y:S01]  /*72f0*/  FMUL R43, R45, UR24 ;  /* 0x000000182d2b7c20 */ /* 0x000fe20008400000 */
[----:B------:R-:W-:Y:S01]  /*7300*/  FMUL R230, R47, UR24 ;  /* 0x000000182fe67c20 */ /* 0x000fe20008400000 */
[----:B------:R-:W-:Y:S01]  /*7310*/  FMUL R48, R52, UR24 ;  /* 0x0000001834307c20 */ /* 0x000fe20008400000 */
[----:B------:R-:W-:Y:S02]  /*7320*/  ISETP.GT.U32.AND.EX P3, PT, R238, RZ, PT, P3 ;  /* 0x000000ffee00720c */ /* 0x000fe40003f64130 */
[----:B------:R-:W-:-:S02]  /*7330*/  ISETP.GT.U32.AND.EX P4, PT, R242, RZ, PT, P4 ;  /* 0x000000fff200720c */ /* 0x000fc40003f84140 */
[----:B------:R-:W-:Y:S02]  /*7340*/  ISETP.GT.U32.AND.EX P0, PT, R242, RZ, PT, P0 ;  /* 0x000000fff200720c */ /* 0x000fe40003f04100 */
[----:B------:R-:W-:Y:S02]  /*7350*/  ISETP.GT.U32.AND.EX P1, PT, R245, RZ, PT, P1 ;  /* 0x000000fff500720c */ /* 0x000fe40003f24110 */
[----:B------:R-:W-:Y:S02]  /*7360*/  FSEL R39, R39, -INF , !P3 ;  /* 0xff80000027277808 */ /* 0x000fe40005800000 */
[----:B------:R-:W-:Y:S02]  /*7370*/  FSEL R43, R43, -INF , !P4 ;  /* 0xff8000002b2b7808 */ /* 0x000fe40006000000 */
[----:B------:R-:W-:Y:S02]  /*7380*/  FSEL R230, R230, -INF , !P0 ;  /* 0xff800000e6e67808 */ /* 0x000fe40004000000 */
[----:B------:R-:W-:-:S02]  /*7390*/  FSEL R48, R48, -INF , !P1 ;  /* 0xff80000030307808 */ /* 0x000fc40004800000 */
[-C--:B------:R-:W-:Y:S02]  /*73a0*/  ISETP.GT.U32.AND P3, PT, R223, R0.reuse, PT ;  /* 0x00000000df00720c */ /* 0x080fe40003f64070 */
[-C--:B------:R-:W-:Y:S01]  /*73b0*/  ISETP.GT.U32.AND P4, PT, R217, R0.reuse, PT ;  /* 0x00000000d900720c */ /* 0x080fe20003f84070 */
[----:B------:R-:W-:Y:S01]  /*73c0*/  FMUL R45, R49, UR24 ;  /* 0x00000018312d7c20 */ /* 0x000fe20008400000 */
[-C--:B------:R-:W-:Y:S02]  /*73d0*/  ISETP.GT.U32.AND P0, PT, R218, R0.reuse, PT ;  /* 0x00000000da00720c */ /* 0x080fe40003f04070 */
[-C--:B------:R-:W-:Y:S01]  /*73e0*/  ISETP.GT.U32.AND P1, PT, R23, R9.reuse, PT ;  /* 0x000000091700720c */ /* 0x080fe20003f24070 */
[----:B------:R-:W-:Y:S01]  /*73f0*/  FMUL R232, R51, UR24 ;  /* 0x0000001833e87c20 */ /* 0x000fe20008400000 */
[----:B------:R-:W-:Y:S01]  /*7400*/  ISETP.GT.U32.AND.EX P2, PT, R231, RZ, PT, P2 ;  /* 0x000000ffe700720c */ /* 0x000fe20003f44120 */
[----:B------:R-:W-:Y:S01]  /*7410*/  FMUL R231, R50, UR24 ;  /* 0x0000001832e77c20 */ /* 0x000fe20008400000 */
[----:B------:R-:W-:Y:S01]  /*7420*/  FMUL R49, R57, UR24 ;  /* 0x0000001839317c20 */ /* 0x000fe20008400000 */
[----:B------:R-:W-:Y:S01]  /*7430*/  FMUL R30, R58, UR24 ;  /* 0x000000183a1e7c20 */ /* 0x000fe20008400000 */
[----:B------:R-:W-:Y:S01]  /*7440*/  ISETP.GT.U32.AND.EX P3, PT, R243, RZ, PT, P3 ;  /* 0x000000fff300720c */ /* 0x000fe20003f64130 */
[----:B------:R-:W-:Y:S01]  /*7450*/  FMUL R29, R54, UR24 ;  /* 0x00000018361d7c20 */ /* 0x000fe20008400000 */
[----:B------:R-:W-:Y:S01]  /*7460*/  ISETP.GT.U32.AND.EX P4, PT, R241, RZ, PT, P4 ;  /* 0x000000fff100720c */ /* 0x000fe20003f84140 */
[----:B------:R-:W-:Y:S01]  /*7470*/  FMUL R47, R53, UR24 ;  /* 0x00000018352f7c20 */ /* 0x000fe20008400000 */
[----:B------:R-:W-:Y:S01]  /*7480*/  ISETP.GT.U32.AND.EX P0, PT, R240, RZ, PT, P0 ;  /* 0x000000fff000720c */ /* 0x000fe20003f04100 */
[----:B------:R-:W-:Y:S01]  /*7490*/  FMUL R28, R55, UR24 ;  /* 0x00000018371c7c20 */ /* 0x000fe20008400000 */
[----:B------:R-:W-:Y:S01]  /*74a0*/  ISETP.GT.U32.AND.EX P1, PT, R246, RZ, PT, P1 ;  /* 0x000000fff600720c */ /* 0x000fe20003f24110 */
[----:B------:R-:W-:Y:S01]  /*74b0*/  FMUL R35, R66, UR24 ;  /* 0x0000001842237c20 */ /* 0x000fe20008400000 */
[----:B------:R-:W-:Y:S01]  /*74c0*/  FSEL R229, R229, -INF , !P3 ;  /* 0xff800000e5e57808 */ /* 0x000fe20005800000 */
        /* <DEDUP_REMOVED lines=9> */
[-C--:B------:R-:W-:Y:S01]  /*7560*/  ISETP.GT.U32.AND P3, PT, R218, R9.reuse, PT ;  /* 0x00000009da00720c */ /* 0x080fe20003f64070 */
[----:B------:R-:W-:Y:S01]  /*7570*/  FMUL R32, R62, UR24 ;  /* 0x000000183e207c20 */ /* 0x000fe20008400000 */
[C---:B------:R-:W-:Y:S01]  /*7580*/  ISETP.GT.U32.AND P4, PT, R221.reuse, R9, PT ;  /* 0x00000009dd00720c */ /* 0x040fe20003f84070 */
[----:B------:R-:W4:Y:S01]  /*7590*/  LDL.64 R222, [R1+0x308] ;  /* 0x0003080001de7983 */ /* 0x000f220000100a00 */
[----:B------:R-:W-:-:S02]  /*75a0*/  ISETP.GT.U32.AND P0, PT, R221, R0, PT ;  /* 0x00000000dd00720c */ /* 0x000fc40003f04070 */
[C---:B------:R-:W-:Y:S02]  /*75b0*/  ISETP.GT.U32.AND P1, PT, R20.reuse, R9, PT ;  /* 0x000000091400720c */ /* 0x040fe40003f24070 */
[----:B------:R-:W-:Y:S01]  /*75c0*/  ISETP.GT.U32.AND P6, PT, R20, R0, PT ;  /* 0x000000001400720c */ /* 0x000fe20003fc4070 */
[----:B------:R-:W-:Y:S01]  /*75d0*/  FMUL R54, R56, UR24 ;  /* 0x0000001838367c20 */ /* 0x000fe20008400000 */
[----:B------:R-:W-:Y:S01]  /*75e0*/  FMUL R50, R60, UR24 ;  /* 0x000000183c327c20 */ /* 0x000fe20008400000 */
[----:B------:R-:W-:Y:S01]  /*75f0*/  FMUL R56, R64, UR24 ;  /* 0x0000001840387c20 */ /* 0x000fe20008400000 */
[----:B------:R-:W-:Y:S02]  /*7600*/  ISETP.GT.U32.AND.EX P3, PT, R240, RZ, PT, P3 ;  /* 0x000000fff000720c */ /* 0x000fe40003f64130 */
[C---:B------:R-:W-:Y:S02]  /*7610*/  ISETP.GT.U32.AND.EX P4, PT, R244.reuse, RZ, PT, P4 ;  /* 0x000000fff400720c */ /* 0x040fe40003f84140 */
[----:B------:R-:W-:-:S02]  /*7620*/  ISETP.GT.U32.AND.EX P0, PT, R244, RZ, PT, P0 ;  /* 0x000000fff400720c */ /* 0x000fc40003f04100 */
[C---:B------:R-:W-:Y:S02]  /*7630*/  ISETP.GT.U32.AND.EX P1, PT, R247.reuse, RZ, PT, P1 ;  /* 0x000000fff700720c */ /* 0x040fe40003f24110 */
[----:B------:R-:W-:Y:S02]  /*7640*/  ISETP.GT.U32.AND.EX P6, PT, R247, RZ, PT, P6 ;  /* 0x000000fff700720c */ /* 0x000fe40003fc4160 */
[----:B------:R-:W-:Y:S02]  /*7650*/  FSEL R45, R45, -INF , !P3 ;  /* 0xff8000002d2d7808 */ /* 0x000fe40005800000 */
[----:B------:R-:W-:Y:S02]  /*7660*/  FSEL R47, R47, -INF , !P4 ;  /* 0xff8000002f2f7808 */ /* 0x000fe40006000000 */
[----:B------:R-:W-:Y:S02]  /*7670*/  FSEL R28, R28, -INF , !P0 ;  /* 0xff8000001c1c7808 */ /* 0x000fe40004000000 */
[----:B------:R-:W-:-:S02]  /*7680*/  FSEL R50, R50, -INF , !P5 ;  /* 0xff80000032327808 */ /* 0x000fc40006800000 */
[----:B------:R-:W-:Y:S02]  /*7690*/  FSEL R56, R56, -INF , !P1 ;  /* 0xff80000038387808 */ /* 0x000fe40004800000 */
[----:B------:R-:W-:Y:S02]  /*76a0*/  FSEL R35, R35, -INF , !P6 ;  /* 0xff80000023237808 */ /* 0x000fe40007000000 */
[-C--:B------:R-:W-:Y:S02]  /*76b0*/  ISETP.GT.U32.AND P3, PT, R216, R0.reuse, PT ;  /* 0x00000000d800720c */ /* 0x080fe40003f64070 */
[-C--:B------:R-:W-:Y:S02]  /*76c0*/  ISETP.GT.U32.AND P4, PT, R23, R0.reuse, PT ;  /* 0x000000001700720c */ /* 0x080fe40003f84070 */
[-C--:B------:R-:W-:Y:S02]  /*76d0*/  ISETP.GT.U32.AND P0, PT, R21, R0.reuse, PT ;  /* 0x000000001500720c */ /* 0x080fe40003f04070 */
[----:B------:R-:W-:-:S02]  /*76e0*/  ISETP.GT.U32.AND P5, PT, R6, R0, PT ;  /* 0x000000000600720c */ /* 0x000fc40003fa4070 */
[-C--:B------:R-:W-:Y:S02]  /*76f0*/  ISETP.GT.U32.AND P1, PT, R15, R0.reuse, PT ;  /* 0x000000000f00720c */ /* 0x080fe40003f24070 */
[----:B------:R-:W-:Y:S02]  /*7700*/  ISETP.GT.U32.AND P6, PT, R11, R0, PT ;  /* 0x000000000b00720c */ /* 0x000fe40003fc4070 */
[----:B------:R-:W-:Y:S02]  /*7710*/  ISETP.GT.U32.AND.EX P3, PT, R245, RZ, PT, P3 ;  /* 0x000000fff500720c */ /* 0x000fe40003f64130 */
[----:B------:R-:W-:Y:S02]  /*7720*/  ISETP.GT.U32.AND.EX P4, PT, R246, RZ, PT, P4 ;  /* 0x000000fff600720c */ /* 0x000fe40003f84140 */
        /* <DEDUP_REMOVED lines=15> */
[----:B------:R-:W-:Y:S01]  /*7820*/  ISETP.GT.U32.AND P6, PT, R10, R9, PT ;  /* 0x000000090a00720c */ /* 0x000fe20003fc4070 */
[----:B------:R-:W-:Y:S01]  /*7830*/  FMUL R51, R61, UR24 ;  /* 0x000000183d337c20 */ /* 0x000fe20008400000 */
[----:B------:R-:W-:Y:S01]  /*7840*/  FMUL R55, R65, UR24 ;  /* 0x0000001841377c20 */ /* 0x000fe20008400000 */
[----:B------:R-:W-:Y:S01]  /*7850*/  FMUL R58, R69, UR24 ;  /* 0x00000018453a7c20 */ /* 0x000fe20008400000 */
[----:B------:R-:W-:Y:S01]  /*7860*/  FMUL R60, R73, UR24 ;  /* 0x00000018493c7c20 */ /* 0x000fe20008400000 */
[----:B------:R-:W-:Y:S01]  /*7870*/  FMUL R62, R77, UR24 ;  /* 0x000000184d3e7c20 */ /* 0x000fe20008400000 */
[----:B------:R-:W-:Y:S01]  /*7880*/  FMUL R61, R80, UR24 ;  /* 0x00000018503d7c20 */ /* 0x000fe20008400000 */
[----:B------:R-:W-:Y:S02]  /*7890*/  ISETP.GT.U32.AND.EX P3, PT, R248, RZ, PT, P3 ;  /* 0x000000fff800720c */ /* 0x000fe40003f64130 */
[----:B------:R-:W-:-:S02]  /*78a0*/  ISETP.GT.U32.AND.EX P4, PT, R250, RZ, PT, P4 ;  /* 0x000000fffa00720c */ /* 0x000fc40003f84140 */
[----:B------:R-:W-:Y:S02]  /*78b0*/  ISETP.GT.U32.AND.EX P0, PT, R252, RZ, PT, P0 ;  /* 0x000000fffc00720c */ /* 0x000fe40003f04100 */
[----:B------:R-:W-:Y:S02]  /*78c0*/  ISETP.GT.U32.AND.EX P1, PT, R7, RZ, PT, P1 ;  /* 0x000000ff0700720c */ /* 0x000fe40003f24110 */
[----:B------:R-:W-:Y:S01]  /*78d0*/  ISETP.GT.U32.AND.EX P6, PT, R4, RZ, PT, P6 ;  /* 0x000000ff0400720c */ /* 0x000fe20003fc4160 */
[----:B------:R-:W-:Y:S01]  /*78e0*/  FMUL R6, R88, UR24 ;  /* 0x0000001858067c20 */ /* 0x000fe20008400000 */
[----:B------:R-:W-:Y:S01]  /*78f0*/  FMUL R20, R94, UR24 ;  /* 0x000000185e147c20 */ /* 0x000fe20008400000 */
        /* <DEDUP_REMOVED lines=9> */
[----:B------:R-:W-:Y:S02]  /*7990*/  ISETP.GT.U32.AND P1, PT, R129, R9, PT ;  /* 0x000000098100720c */ /* 0x000fe40003f24070 */
[----:B------:R-:W-:Y:S02]  /*79a0*/  FSEL R6, R6, -INF , !P2 ;  /* 0xff80000006067808 */ /* 0x000fe40005000000 */
[----:B------:R-:W-:Y:S02]  /*79b0*/  FSEL R20, R20, -INF , !P2 ;  /* 0xff80000014147808 */ /* 0x000fe40005000000 */
[----:B------:R-:W-:Y:S02]  /*79c0*/  FSEL R54, R54, -INF , !P2 ;  /* 0xff80000036367808 */ /* 0x000fe40005000000 */
[----:B------:R-:W-:Y:S02]  /*79d0*/  FSEL R32, R32, -INF , !P2 ;  /* 0xff80000020207808 */ /* 0x000fe40005000000 */
[----:B------:R-:W-:Y:S01]  /*79e0*/  ISETP.GT.U32.AND P2, PT, R18, R0, PT ;  /* 0x000000001200720c */ /* 0x000fe20003f44070 */
[----:B------:R-:W-:Y:S01]  /*79f0*/  FMUL R38, R70, UR24 ;  /* 0x0000001846267c20 */ /* 0x000fe20008400000 */
[----:B------:R-:W-:Y:S01]  /*7a00*/  FMUL R63, R76, UR24 ;  /* 0x000000184c3f7c20 */ /* 0x000fe20008400000 */
[----:B------:R-:W-:Y:S01]  /*7a10*/  FMUL R57, R68, UR24 ;  /* 0x0000001844397c20 */ /* 0x000fe20008400000 */
[----:B------:R-:W-:Y:S01]  /*7a20*/  ISETP.GT.U32.AND.EX P2, PT, R249, RZ, PT, P2 ;  /* 0x000000fff900720c */ /* 0x000fe20003f44120 */
[----:B------:R-:W-:Y:S01]  /*7a30*/  FMUL R59, R72, UR24 ;  /* 0x00000018483b7c20 */ /* 0x000fe20008400000 */
[----:B------:R-:W-:Y:S01]  /*7a40*/  FMUL R66, R81, UR24 ;  /* 0x0000001851427c20 */ /* 0x000fe20008400000 */
[----:B------:R-:W-:Y:S01]  /*7a50*/  FMUL R64, R84, UR24 ;  /* 0x0000001854407c20 */ /* 0x000fe20008400000 */
[----:B------:R-:W-:Y:S01]  /*7a60*/  FMUL R65, R85, UR24 ;  /* 0x0000001855417c20 */ /* 0x000fe20008400000 */
[----:B------:R-:W-:-:S02]  /*7a70*/  ISETP.GT.U32.AND.EX P3, PT, R249, RZ, PT, P3 ;  /* 0x000000fff900720c */ /* 0x000fc40003f64130 */
[----:B------:R-:W-:Y:S02]  /*7a80*/  ISETP.GT.U32.AND.EX P4, PT, R251, RZ, PT, P4 ;  /* 0x000000fffb00720c */ /* 0x000fe40003f84140 */
[----:B------:R-:W-:Y:S02]  /*7a90*/  ISETP.GT.U32.AND.EX P6, PT, R19, RZ, PT, P6 ;  /* 0x000000ff1300720c */ /* 0x000fe40003fc4160 */
[----:B------:R-:W-:Y:S02]  /*7aa0*/  ISETP.GT.U32.AND.EX P1, PT, R17, RZ, PT, P1 ;  /* 0x000000ff1100720c */ /* 0x000fe40003f24110 */
[----:B------:R-:W-:Y:S02]  /*7ab0*/  FSEL R38, R38, -INF , !P2 ;  /* 0xff80000026267808 */ /* 0x000fe40005000000 */
[----:B------:R-:W-:Y:S02]  /*7ac0*/  FSEL R57, R57, -INF , !P3 ;  /* 0xff80000039397808 */ /* 0x000fe40005800000 */
[----:B------:R-:W-:-:S02]  /*7ad0*/  ISETP.GT.U32.AND P2, PT, R14, R0, PT ;  /* 0x000000000e00720c */ /* 0x000fc40003f44070 */
[----:B------:R-:W-:Y:S02]  /*7ae0*/  FSEL R59, R59, -INF , !P4 ;  /* 0xff8000003b3b7808 */ /* 0x000fe40006000000 */
[----:B------:R-:W-:Y:S02]  /*7af0*/  FSEL R64, R64, -INF , !P6 ;  /* 0xff80000040407808 */ /* 0x000fe40007000000 */
[----:B------:R-:W-:Y:S02]  /*7b00*/  FSEL R65, R65, -INF , !P1 ;  /* 0xff80000041417808 */ /* 0x000fe40004800000 */
[-C--:B------:R-:W-:Y:S02]  /*7b10*/  ISETP.GT.U32.AND P3, PT, R12, R0.reuse, PT ;  /* 0x000000000c00720c */ /* 0x080fe40003f64070 */
[-C--:B------:R-:W-:Y:S02]  /*7b20*/  ISETP.GT.U32.AND P4, PT, R13, R0.reuse, PT ;  /* 0x000000000d00720c */ /* 0x080fe40003f84070 */
[----:B------:R-:W-:-:S02]  /*7b30*/  ISETP.GT.U32.AND P6, PT, R10, R0, PT ;  /* 0x000000000a00720c */ /* 0x000fc40003fc4070 */
[----:B------:R-:W-:Y:S02]  /*7b40*/  ISETP.GT.U32.AND P1, PT, R129, R0, PT ;  /* 0x000000008100720c */ /* 0x000fe40003f24070 */
[----:B--2---:R-:W-:-:S04]  /*7b50*/  ISETP.GT.U32.AND.EX P5, PT, R235, RZ, PT, P5 ;  /* 0x000000ffeb00720c */ /* 0x004fc80003fa4150 */
[----:B------:R-:W-:Y:S02]  /*7b60*/  FSEL R60, R60, -INF , !P5 ;  /* 0xff8000003c3c7808 */ /* 0x000fe40006800000 */
[----:B------:R-:W-:Y:S02]  /*7b70*/  ISETP.GT.U32.AND P5, PT, R16, R9, PT ;  /* 0x000000091000720c */ /* 0x000fe40003fa4070 */
[----:B------:R-:W2:Y:S01]  /*7b80*/  LDL.LU R9, [R1+0x5bc] ;  /* 0x0005bc0001097983 */ /* 0x000ea20000300800 */
[----:B---3--:R-:W-:Y:S02]  /*7b90*/  ISETP.GT.U32.AND.EX P0, PT, R2, RZ, PT, P0 ;  /* 0x000000ff0200720c */ /* 0x008fe40003f04100 */
[----:B------:R-:W-:Y:S01]  /*7ba0*/  ISETP.GT.U32.AND.EX P5, PT, R3, RZ, PT, P5 ;  /* 0x000000ff0300720c */ /* 0x000fe20003fa4150 */
[----:B------:R-:W3:Y:S01]  /*7bb0*/  LDL.64 R220, [R1+0x300] ;  /* 0x0003000001dc7983 */ /* 0x000ee20000100a00 */
[----:B------:R-:W-:-:S03]  /*7bc0*/  FSEL R63, R63, -INF , !P0 ;  /* 0xff8000003f3f7808 */ /* 0x000fc60004000000 */
[----:B------:R-:W3:Y:S01]  /*7bd0*/  LDL.64 R216, [R1+0x2f8] ;  /* 0x0002f80001d87983 */ /* 0x000ee20000100a00 */
[----:B------:R-:W-:-:S03]  /*7be0*/  ISETP.GT.U32.AND P0, PT, R16, R0, PT ;  /* 0x000000001000720c */ /* 0x000fc60003f04070 */
[----:B------:R-:W3:Y:S01]  /*7bf0*/  LDL.64 R218, [R1+0x2f0] ;  /* 0x0002f00001da7983 */ /* 0x000ee20000100a00 */
[----:B------:R-:W-:-:S03]  /*7c00*/  FSEL R66, R66, -INF , !P5 ;  /* 0xff80000042427808 */ /* 0x000fc60006800000 */
[----:B------:R-:W3:Y:S01]  /*7c10*/  LDL.64 R22, [R1+0x2e8] ;  /* 0x0002e80001167983 */ /* 0x000ee20000100a00 */
[----:B------:R-:W-:-:S03]  /*7c20*/  ISETP.GT.U32.AND P5, PT, R127, R0, PT ;  /* 0x000000007f00720c */ /* 0x000fc60003fa4070 */
[----:B------:R-:W3:Y:S01]  /*7c30*/  LDL.LU R0, [R1+0x5b8] ;  /* 0x0005b80001007983 */ /* 0x000ee20000300800 */
[----:B------:R-:W-:Y:S02]  /*7c40*/  ISETP.GT.U32.AND.EX P2, PT, R2, RZ, PT, P2 ;  /* 0x000000ff0200720c */ /* 0x000fe40003f44120 */
[----:B------:R-:W-:Y:S01]  /*7c50*/  ISETP.GT.U32.AND.EX P0, PT, R3, RZ, PT, P0 ;  /* 0x000000ff0300720c */ /* 0x000fe20003f04100 */
[----:B-1----:R-:W3:Y:S04]  /*7c60*/  LDL.64 R224, [R1+0x2e0] ;  /* 0x0002e00001e07983 */ /* 0x002ee80000100a00 */
[----:B------:R-:W3:Y:S04]  /*7c70*/  LDL.64 R236, [R1+0x2d8] ;  /* 0x0002d80001ec7983 */ /* 0x000ee80000100a00 */
[----:B------:R-:W3:Y:S01]  /*7c80*/  LDL.64 R2, [R1+0x2d0] ;  /* 0x0002d00001027983 */ /* 0x000ee20000100a00 */
[----:B------:R-:W-:-:S04]  /*7c90*/  FMNMX R14, R6, R89, !PT ;  /* 0x00000059060e7209 */ /* 0x000fc80007800000 */
[----:B------:R-:W-:Y:S01]  /*7ca0*/  FMNMX R14, R90, R14, !PT ;  /* 0x0000000e5a0e7209 */ /* 0x000fe20007800000 */
[----:B----4-:R-:W-:Y:S01]  /*7cb0*/  STL [R1+0x554], R8 ;  /* 0x0005540801007387 */ /* 0x010fe20000100800 */
[----:B------:R-:W-:Y:S02]  /*7cc0*/  ISETP.GT.U32.AND.EX P3, PT, R235, RZ, PT, P3 ;  /* 0x000000ffeb00720c */ /* 0x000fe40003f64130 */
[----:B------:R-:W-:Y:S02]  /*7cd0*/  FMNMX R14, R91, R14, !PT ;  /* 0x0000000e5b0e7209 */ /* 0x000fe40007800000 */
[----:B------:R-:W-:Y:S02]  /*7ce0*/  ISETP.GT.U32.AND.EX P1, PT, R17, RZ, PT, P1 ;  /* 0x000000ff1100720c */ /* 0x000fe40003f24110 */
[----:B------:R-:W-:Y:S02]  /*7cf0*/  FMNMX R18, R92, R14, !PT ;  /* 0x0000000e5c127209 */ /* 0x000fe40007800000 */
[----:B------:R-:W-:-:S02]  /*7d00*/  ISETP.GT.U32.AND.EX P4, PT, R7, RZ, PT, P4 ;  /* 0x000000ff0700720c */ /* 0x000fc40003f84140 */
[----:B------:R-:W-:Y:S02]  /*7d10*/  ISETP.GT.U32.AND.EX P6, PT, R4, RZ, PT, P6 ;  /* 0x000000ff0400720c */ /* 0x000fe40003fc4160 */
[----:B------:R-:W-:Y:S01]  /*7d20*/  ISETP.GT.U32.AND.EX P5, PT, R19, RZ, PT, P5 ;  /* 0x000000ff1300720c */ /* 0x000fe20003fa4150 */
[----:B------:R-:W-:-:S05]  /*7d30*/  IMAD.WIDE R12, R5, 0x2, R222 ;  /* 0x00000002050c7825 */ /* 0x000fca00078e02de */
[----:B------:R3:W4:Y:S01]  /*7d40*/  LDG.E.U16 R223, desc[UR28][R12.64] ;  /* 0x0000001c0cdf7981 */ /* 0x000722000c1e1500 */
[----:B--2---:R-:W-:-:S03]  /*7d50*/  IMAD.WIDE R10, R5, 0x2, R8 ;  /* 0x00000002050a7825 */ /* 0x004fc600078e0208 */
[----:B------:R0:W-:Y:S04]  /*7d60*/  STL [R1+0x550], R9 ;  /* 0x0005500901007387 */ /* 0x0001e80000100800 */
[----:B------:R-:W2:Y:S04]  /*7d70*/  LDL.64 R234, [R1+0x2c8] ;  /* 0x0002c80001ea7983 */ /* 0x000ea80000100a00 */
[----:B------:R1:W4:Y:S01]  /*7d80*/  LDG.E.U16 R146, desc[UR28][R10.64] ;  /* 0x0000001c0a927981 */ /* 0x000322000c1e1500 */
[----:B---3--:R-:W-:-:S03]  /*7d90*/  IMAD.WIDE R12, R5, 0x2, R216 ;  /* 0x00000002050c7825 */ /* 0x008fc600078e02d8 */
[----:B------:R-:W3:Y:S01]  /*7da0*/  LDL.64 R216, [R1+0x2b8] ;  /* 0x0002b80001d87983 */ /* 0x000ee20000100a00 */
[----:B------:R-:W-:-:S03]  /*7db0*/  IMAD.WIDE R14, R5, 0x2, R218 ;  /* 0x00000002050e7825 */ /* 0x000fc600078e02da */
[----:B------:R-:W4:Y:S01]  /*7dc0*/  LDL.64 R218, [R1+0x2b0] ;  /* 0x0002b00001da7983 */ /* 0x000f220000100a00 */
[----:B-1----:R-:W-:-:S03]  /*7dd0*/  IMAD.WIDE R10, R5, 0x2, R220 ;  /* 0x00000002050a7825 */ /* 0x002fc600078e02dc */
[----:B------:R-:W4:Y:S01]  /*7de0*/  LDL.64 R220, [R1+0x2c0] ;  /* 0x0002c00001dc7983 */ /* 0x000f220000100a00 */
[----:B------:R-:W-:-:S03]  /*7df0*/  IMAD.WIDE R16, R5, 0x2, R22 ;  /* 0x0000000205107825 */ /* 0x000fc600078e0216 */
[----:B------:R-:W4:Y:S04]  /*7e00*/  LDL.64 R22, [R1+0x2a8] ;  /* 0x0002a80001167983 */ /* 0x000f280000100a00 */
[----:B------:R1:W4:Y:S04]  /*7e10*/  LDG.E.U16 R226, desc[UR28][R10.64] ;  /* 0x0000001c0ae27981 */ /* 0x000328000c1e1500 */
[----:B------:R0:W4:Y:S04]  /*7e20*/  LDG.E.U16 R222, desc[UR28][R12.64] ;  /* 0x0000001c0cde7981 */ /* 0x000128000c1e1500 */
[----:B------:R0:W4:Y:S01]  /*7e30*/  LDG.E.U16 R7, desc[UR28][R14.64] ;  /* 0x0000001c0e077981 */ /* 0x000122000c1e1500 */
[----:B-1----:R-:W-:-:S03]  /*7e40*/  IMAD.WIDE R10, R5, 0x2, R224 ;  /* 0x00000002050a7825 */ /* 0x002fc600078e02e0 */
[----:B------:R2:W4:Y:S01]  /*7e50*/  LDG.E.U16 R4, desc[UR28][R16.64] ;  /* 0x0000001c10047981 */ /* 0x000522000c1e1500 */
[----:B0-----:R-:W-:-:S03]  /*7e60*/  IMAD.WIDE R12, R5, 0x2, R236 ;  /* 0x00000002050c7825 */ /* 0x001fc600078e02ec */
[----:B------:R-:W4:Y:S01]  /*7e70*/  LDL.64 R8, [R1+0x298] ;  /* 0x0002980001087983 */ /* 0x000f220000100a00 */
[----:B------:R-:W-:-:S03]  /*7e80*/  IMAD.WIDE R14, R5, 0x2, R2 ;  /* 0x00000002050e7825 */ /* 0x000fc600078e0202 */
[----:B------:R-:W4:Y:S04]  /*7e90*/  LDL.64 R224, [R1+0x2a0] ;  /* 0x0002a00001e07983 */ /* 0x000f280000100a00 */
[----:B------:R-:W4:Y:S04]  /*7ea0*/  LDL.64 R2, [R1+0x290] ;  /* 0x0002900001027983 */ /* 0x000f280000100a00 */
[----:B------:R-:W4:Y:S04]  /*7eb0*/  LDG.E.U16 R21, desc[UR28][R10.64] ;  /* 0x0000001c0a157981 */ /* 0x000f28000c1e1500 */
[----:B------:R3:W4:Y:S04]  /*7ec0*/  LDG.E.U16 R19, desc[UR28][R12.64] ;  /* 0x0000001c0c137981 */ /* 0x000728000c1e1500 */
[----:B------:R4:W4:Y:S01]  /*7ed0*/  LDG.E.U16 R147, desc[UR28][R14.64] ;  /* 0x0000001c0e937981 */ /* 0x000922000c1e1500 */
[----:B--2---:R-:W-:-:S03]  /*7ee0*/  IMAD.WIDE R16, R5, 0x2, R234 ;  /* 0x0000000205107825 */ /* 0x004fc600078e02ea */
[----:B------:R-:W2:Y:S04]  /*7ef0*/  LDL.64 R234, [R1+0x288] ;  /* 0x0002880001ea7983 */ /* 0x000ea80000100a00 */
[----:B------:R0:W2:Y:S01]  /*7f00*/  LDG.E.U16 R246, desc[UR28][R16.64] ;  /* 0x0000001c10f67981 */ /* 0x0000a2000c1e1500 */
[----:B---3--:R-:W-:-:S03]  /*7f10*/  IMAD.WIDE R12, R5, 0x2, R216 ;  /* 0x00000002050c7825 */ /* 0x008fc600078e02d8 */
[----:B------:R-:W3:Y:S01]  /*7f20*/  LDL.64 R216, [R1+0x278] ;  /* 0x0002780001d87983 */ /* 0x000ee20000100a00 */
[----:B----4-:R-:W-:-:S03]  /*7f30*/  IMAD.WIDE R14, R5, 0x2, R218 ;  /* 0x00000002050e7825 */ /* 0x010fc600078e02da */
[----:B------:R-:W4:Y:S01]  /*7f40*/  LDL.64 R218, [R1+0x270] ;  /* 0x0002700001da7983 */ /* 0x000f220000100a00 */
[----:B------:R-:W-:-:S03]  /*7f50*/  IMAD.WIDE R10, R5, 0x2, R220 ;  /* 0x00000002050a7825 */ /* 0x000fc600078e02dc */
[----:B------:R-:W4:Y:S01]  /*7f60*/  LDL.64 R220, [R1+0x280] ;  /* 0x0002800001dc7983 */ /* 0x000f220000100a00 */
[----:B0-----:R-:W-:-:S03]  /*7f70*/  IMAD.WIDE R16, R5, 0x2, R22 ;  /* 0x0000000205107825 */ /* 0x001fc600078e0216 */
[----:B------:R-:W4:Y:S04]  /*7f80*/  LDL.64 R22, [R1+0x268] ;  /* 0x0002680001167983 */ /* 0x000f280000100a00 */
[----:B------:R0:W-:Y:S04]  /*7f90*/  STL [R1+0xec], R226 ;  /* 0x0000ece201007387 */ /* 0x0001e80000100800 */
[----:B------:R1:W-:Y:S04]  /*7fa0*/  STL [R1+0xf0], R222 ;  /* 0x0000f0de01007387 */ /* 0x0003e80000100800 */
[----:B------:R1:W-:Y:S04]  /*7fb0*/  STL [R1+0x100], R7 ;  /* 0x0001000701007387 */ /* 0x0003e80000100800 */
[----:B0-----:R0:W4:Y:S04]  /*7fc0*/  LDG.E.U16 R226, desc[UR28][R10.64] ;  /* 0x0000001c0ae27981 */ /* 0x001128000c1e1500 */
[----:B-1----:R1:W4:Y:S04]  /*7fd0*/  LDG.E.U16 R222, desc[UR28][R12.64] ;  /* 0x0000001c0cde7981 */ /* 0x002328000c1e1500 */
[----:B------:R1:W4:Y:S01]  /*7fe0*/  LDG.E.U16 R7, desc[UR28][R14.64] ;  /* 0x0000001c0e077981 */ /* 0x000322000c1e1500 */
[----:B0-----:R-:W-:-:S03]  /*7ff0*/  IMAD.WIDE R10, R5, 0x2, R224 ;  /* 0x00000002050a7825 */ /* 0x001fc600078e02e0 */
[----:B------:R0:W-:Y:S01]  /*8000*/  STL [R1+0xfc], R4 ;  /* 0x0000fc0401007387 */ /* 0x0001e20000100800 */
[----:B-1----:R-:W-:-:S03]  /*8010*/  IMAD.WIDE R12, R5, 0x2, R8 ;  /* 0x00000002050c7825 */ /* 0x002fc600078e0208 */
[----:B------:R-:W4:Y:S01]  /*8020*/  LDL.64 R8, [R1+0x258] ;  /* 0x0002580001087983 */ /* 0x000f220000100a00 */
[----:B------:R-:W-:-:S03]  /*8030*/  IMAD.WIDE R14, R5, 0x2, R2 ;  /* 0x00000002050e7825 */ /* 0x000fc600078e0202 */
[----:B------:R-:W4:Y:S04]  /*8040*/  LDL.64 R224, [R1+0x260] ;  /* 0x0002600001e07983 */ /* 0x000f280000100a00 */
[----:B0-----:R2:W4:Y:S04]  /*8050*/  LDG.E.U16 R4, desc[UR28][R16.64] ;  /* 0x0000001c10047981 */ /* 0x001528000c1e1500 */
[----:B------:R-:W4:Y:S04]  /*8060*/  LDL.64 R2, [R1+0x250] ;  /* 0x0002500001027983 */ /* 0x000f280000100a00 */
[----:B------:R0:W-:Y:S04]  /*8070*/  STL [R1+0xf8], R21 ;  /* 0x0000f81501007387 */ /* 0x0001e80000100800 */
[----:B------:R1:W-:Y:S04]  /*8080*/  STL [R1+0xf4], R19 ;  /* 0x0000f41301007387 */ /* 0x0003e80000100800 */
[----:B------:R-:W4:Y:S04]  /*8090*/  LDG.E.U16 R150, desc[UR28][R14.64] ;  /* 0x0000001c0e967981 */ /* 0x000f28000c1e1500 */
[----:B0-----:R-:W4:Y:S04]  /*80a0*/  LDG.E.U16 R21, desc[UR28][R10.64] ;  /* 0x0000001c0a157981 */ /* 0x001f28000c1e1500 */
[----:B-1----:R3:W4:Y:S01]  /*80b0*/  LDG.E.U16 R19, desc[UR28][R12.64] ;  /* 0x0000001c0c137981 */ /* 0x002722000c1e1500 */
[----:B--2---:R-:W-:-:S05]  /*80c0*/  IMAD.WIDE R16, R5, 0x2, R234 ;  /* 0x0000000205107825 */ /* 0x004fca00078e02ea */
[----:B------:R0:W2:Y:S01]  /*80d0*/  LDG.E.U16 R240, desc[UR28][R16.64] ;  /* 0x0000001c10f07981 */ /* 0x0000a2000c1e1500 */
[----:B---3--:R-:W-:-:S03]  /*80e0*/  IMAD.WIDE R12, R5, 0x2, R216 ;  /* 0x00000002050c7825 */ /* 0x008fc600078e02d8 */
[----:B------:R-:W3:Y:S01]  /*80f0*/  LDL.64 R216, [R1+0x240] ;  /* 0x0002400001d87983 */ /* 0x000ee20000100a00 */
[----:B----4-:R-:W-:-:S03]  /*8100*/  IMAD.WIDE R14, R5, 0x2, R218 ;  /* 0x00000002050e7825 */ /* 0x010fc600078e02da */
[----:B------:R-:W4:Y:S01]  /*8110*/  LDL.64 R218, [R1+0x238] ;  /* 0x0002380001da7983 */ /* 0x000f220000100a00 */
[----:B------:R-:W-:-:S03]  /*8120*/  IMAD.WIDE R10, R5, 0x2, R220 ;  /* 0x00000002050a7825 */ /* 0x000fc600078e02dc */
[----:B------:R-:W2:Y:S01]  /*8130*/  LDL.64 R220, [R1+0x248] ;  /* 0x0002480001dc7983 */ /* 0x000ea20000100a00 */
[----:B0-----:R-:W-:-:S03]  /*8140*/  IMAD.WIDE R16, R5, 0x2, R22 ;  /* 0x0000000205107825 */ /* 0x001fc600078e0216 */
[----:B------:R-:W2:Y:S04]  /*8150*/  LDL.64 R22, [R1+0x230] ;  /* 0x0002300001167983 */ /* 0x000ea80000100a00 */
[----:B------:R0:W2:Y:S04]  /*8160*/  LDG.E.U16 R245, desc[UR28][R12.64] ;  /* 0x0000001c0cf57981 */ /* 0x0000a8000c1e1500 */
[----:B------:R1:W2:Y:S04]  /*8170*/  LDG.E.U16 R241, desc[UR28][R10.64] ;  /* 0x0000001c0af17981 */ /* 0x0002a8000c1e1500 */
[----:B------:R-:W-:Y:S04]  /*8180*/  STL [R1+0xd0], R226 ;  /* 0x0000d0e201007387 */ /* 0x000fe80000100800 */
[----:B------:R-:W-:Y:S04]  /*8190*/  STL [R1+0xd8], R222 ;  /* 0x0000d8de01007387 */ /* 0x000fe80000100800 */
[----:B------:R1:W-:Y:S01]  /*81a0*/  STL [R1+0xe8], R7 ;  /* 0x0000e80701007387 */ /* 0x0003e20000100800 */
[----:B0-----:R-:W-:-:S03]  /*81b0*/  IMAD.WIDE R12, R5, 0x2, R8 ;  /* 0x00000002050c7825 */ /* 0x001fc600078e0208 */
[----:B-1----:R0:W2:Y:S01]  /*81c0*/  LDG.E.U16 R7, desc[UR28][R14.64] ;  /* 0x0000001c0e077981 */ /* 0x0020a2000c1e1500 */
[----:B------:R-:W-:-:S03]  /*81d0*/  IMAD.WIDE R10, R5, 0x2, R224 ;  /* 0x00000002050a7825 */ /* 0x000fc600078e02e0 */
[----:B------:R1:W-:Y:S04]  /*81e0*/  STL [R1+0xe4], R4 ;  /* 0x0000e40401007387 */ /* 0x0003e80000100800 */
[----:B------:R-:W2:Y:S01]  /*81f0*/  LDL.64 R8, [R1+0x220] ;  /* 0x0002200001087983 */ /* 0x000ea20000100a00 */
[----:B0-----:R-:W-:-:S03]  /*8200*/  IMAD.WIDE R14, R5, 0x2, R2 ;  /* 0x00000002050e7825 */ /* 0x001fc600078e0202 */
[----:B------:R-:W2:Y:S04]  /*8210*/  LDL.64 R224, [R1+0x228] ;  /* 0x0002280001e07983 */ /* 0x000ea80000100a00 */
[----:B-1----:R-:W2:Y:S04]  /*8220*/  LDG.E.U16 R4, desc[UR28][R16.64] ;  /* 0x0000001c10047981 */ /* 0x002ea8000c1e1500 */
[----:B------:R-:W2:Y:S04]  /*8230*/  LDL.64 R2, [R1+0x218] ;  /* 0x0002180001027983 */ /* 0x000ea80000100a00 */
[----:B------:R0:W-:Y:S04]  /*8240*/  STL [R1+0xe0], R21 ;  /* 0x0000e01501007387 */ /* 0x0001e80000100800 */
[----:B------:R1:W-:Y:S04]  /*8250*/  STL [R1+0xdc], R19 ;  /* 0x0000dc1301007387 */ /* 0x0003e80000100800 */
[----:B------:R-:W2:Y:S04]  /*8260*/  LDG.E.U16 R151, desc[UR28][R14.64] ;  /* 0x0000001c0e977981 */ /* 0x000ea8000c1e1500 */
[----:B0-----:R3:W2:Y:S04]  /*8270*/  LDG.E.U16 R21, desc[UR28][R10.64] ;  /* 0x0000001c0a157981 */ /* 0x0016a8000c1e1500 */
[----:B-1----:R4:W2:Y:S01]  /*8280*/  LDG.E.U16 R19, desc[UR28][R12.64] ;  /* 0x0000001c0c137981 */ /* 0x0028a2000c1e1500 */
[----:B---3--:R-:W-:-:S03]  /*8290*/  IMAD.WIDE R10, R5, 0x2, R216 ;  /* 0x00000002050a7825 */ /* 0x008fc600078e02d8 */
[----:B------:R-:W3:Y:S01]  /*82a0*/  LDL.64 R216, [R1+0x210] ;  /* 0x0002100001d87983 */ /* 0x000ee20000100a00 */
[----:B----4-:R-:W-:-:S03]  /*82b0*/  IMAD.WIDE R12, R5, 0x2, R218 ;  /* 0x00000002050c7825 */ /* 0x010fc600078e02da */
[----:B------:R-:W4:Y:S01]  /*82c0*/  LDL.64 R218, [R1+0x200] ;  /* 0x0002000001da7983 */ /* 0x000f220000100a00 */
[----:B--2---:R-:W-:-:S03]  /*82d0*/  IMAD.WIDE R16, R5, 0x2, R220 ;  /* 0x0000000205107825 */ /* 0x004fc600078e02dc */
[----:B------:R-:W2:Y:S01]  /*82e0*/  LDL.64 R220, [R1+0x208] ;  /* 0x0002080001dc7983 */ /* 0x000ea20000100a00 */
[----:B------:R-:W-:-:S03]  /*82f0*/  IMAD.WIDE R14, R5, 0x2, R22 ;  /* 0x00000002050e7825 */ /* 0x000fc600078e0216 */
[----:B------:R-:W4:Y:S04]  /*8300*/  LDL.64 R22, [R1+0x1f8] ;  /* 0x0001f80001167983 */ /* 0x000f280000100a00 */
[----:B------:R0:W4:Y:S04]  /*8310*/  LDG.E.U16 R239, desc[UR28][R10.64] ;  /* 0x0000001c0aef7981 */ /* 0x000128000c1e1500 */
[----:B------:R-:W4:Y:S04]  /*8320*/  LDG.E.U16 R242, desc[UR28][R12.64] ;  /* 0x0000001c0cf27981 */ /* 0x000f28000c1e1500 */
[----:B------:R1:W4:Y:S01]  /*8330*/  LDG.E.U16 R238, desc[UR28][R16.64] ;  /* 0x0000001c10ee7981 */ /* 0x000322000c1e1500 */
[----:B------:R-:W-:-:S03]  /*8340*/  FMNMX R18, R93, R18, !PT ;  /* 0x000000125d127209 */ /* 0x000fc60007800000 */
[----:B------:R-:W4:Y:S04]  /*8350*/  LDG.E.U16 R226, desc[UR28][R14.64] ;  /* 0x0000001c0ee27981 */ /* 0x000f28000c1e1500 */
[----:B------:R1:W-:Y:S01]  /*8360*/  STL [R1+0xc8], R7 ;  /* 0x0000c80701007387 */ /* 0x0003e20000100800 */
[----:B0-----:R-:W-:-:S04]  /*8370*/  IMAD.WIDE R10, R5, 0x2, R8 ;  /* 0x00000002050a7825 */ /* 0x001fc800078e0208 */
[----:B-1----:R-:W-:-:S04]  /*8380*/  IMAD.WIDE R16, R5, 0x2, R224 ;  /* 0x0000000205107825 */ /* 0x002fc800078e02e0 */
[----:B------:R-:W-:Y:S01]  /*8390*/  IMAD.WIDE R12, R5, 0x2, R2 ;  /* 0x00000002050c7825 */ /* 0x000fe200078e0202 */
[----:B------:R0:W-:Y:S04]  /*83a0*/  STL [R1+0xc4], R4 ;  /* 0x0000c40401007387 */ /* 0x0001e80000100800 */
[----:B------:R-:W4:Y:S04]  /*83b0*/  LDL.64 R8, [R1+0x1f0] ;  /* 0x0001f00001087983 */ /* 0x000f280000100a00 */
[----:B------:R-:W4:Y:S01]  /*83c0*/  LDL.64 R2, [R1+0x1e8] ;  /* 0x0001e80001027983 */ /* 0x000f220000100a00 */
[----:B------:R-:W-:-:S03]  /*83d0*/  FMNMX R18, R96, R18, !PT ;  /* 0x0000001260127209 */ /* 0x000fc60007800000 */
[----:B------:R-:W4:Y:S04]  /*83e0*/  LDG.E.U16 R7, desc[UR28][R10.64] ;  /* 0x0000001c0a077981 */ /* 0x000f28000c1e1500 */
[----:B------:R-:W-:Y:S04]  /*83f0*/  STL [R1+0xc0], R21 ;  /* 0x0000c01501007387 */ /* 0x000fe80000100800 */
[----:B------:R1:W-:Y:S04]  /*8400*/  STL [R1+0xbc], R19 ;  /* 0x0000bc1301007387 */ /* 0x0003e80000100800 */
[----:B------:R-:W4:Y:S01]  /*8410*/  LDL.64 R224, [R1+0x1e0] ;  /* 0x0001e00001e07983 */ /* 0x000f220000100a00 */
[----:B------:R-:W-:-:S03]  /*8420*/  FMNMX R18, R97, R18, !PT ;  /* 0x0000001261127209 */ /* 0x000fc60007800000 */
[----:B------:R1:W4:Y:S01]  /*8430*/  LDG.E.U16 R222, desc[UR28][R16.64] ;  /* 0x0000001c10de7981 */ /* 0x000322000c1e1500 */
[----:B------:R-:W-:-:S03]  /*8440*/  FMNMX R18, R98, R18, !PT ;  /* 0x0000001262127209 */ /* 0x000fc60007800000 */
[----:B0-----:R-:W4:Y:S01]  /*8450*/  LDG.E.U16 R4, desc[UR28][R12.64] ;  /* 0x0000001c0c047981 */ /* 0x001f22000c1e1500 */
[----:B------:R-:W-:-:S04]  /*8460*/  FMNMX R18, R99, R18, !PT ;  /* 0x0000001263127209 */ /* 0x000fc80007800000 */
        /* <DEDUP_REMOVED lines=21> */
[----:B-1----:R-:W-:Y:S02]  /*85c0*/  FMNMX R16, R125, R18, !PT ;  /* 0x000000127d107209 */ /* 0x002fe40007800000 */
[----:B------:R-:W4:Y:S01]  /*85d0*/  LDL.64 R18, [R1+0x1c8] ;  /* 0x0001c80001127983 */ /* 0x000f220000100a00 */
[----:B--2---:R-:W-:-:S03]  /*85e0*/  IMAD.WIDE R10, R5, 0x2, R220 ;  /* 0x00000002050a7825 */ /* 0x004fc600078e02dc */
[----:B------:R-:W2:Y:S04]  /*85f0*/  LDL.64 R220, [R1+0x1d0] ;  /* 0x0001d00001dc7983 */ /* 0x000ea80000100a00 */
[----:B------:R-:W2:Y:S01]  /*8600*/  LDG.E.U16 R235, desc[UR28][R10.64] ;  /* 0x0000001c0aeb7981 */ /* 0x000ea2000c1e1500 */
[----:B---3--:R-:W-:-:S05]  /*8610*/  IMAD.WIDE R14, R5, 0x2, R216 ;  /* 0x00000002050e7825 */ /* 0x008fca00078e02d8 */
[----:B------:R4:W3:Y:S02]  /*8620*/  LDG.E.U16 R216, desc[UR28][R14.64] ;  /* 0x0000001c0ed87981 */ /* 0x0008e4000c1e1500 */
[C---:B----4-:R-:W-:Y:S02]  /*8630*/  IMAD.WIDE R14, R5.reuse, 0x2, R22 ;  /* 0x00000002050e7825 */ /* 0x050fe400078e0216 */
[----:B------:R-:W4:Y:S02]  /*8640*/  LDL.64 R22, [R1+0x1d8] ;  /* 0x0001d80001167983 */ /* 0x000f240000100a00 */
[C---:B------:R-:W-:Y:S02]  /*8650*/  IMAD.WIDE R12, R5.reuse, 0x2, R218 ;  /* 0x00000002050c7825 */ /* 0x040fe400078e02da */
[----:B------:R-:W3:Y:S04]  /*8660*/  LDL.64 R218, [R1+0x1c0] ;  /* 0x0001c00001da7983 */ /* 0x000ee80000100a00 */
[----:B------:R-:W3:Y:S04]  /*8670*/  LDG.E.U16 R237, desc[UR28][R12.64] ;  /* 0x0000001c0ced7981 */ /* 0x000ee8000c1e1500 */
[----:B------:R-:W3:Y:S01]  /*8680*/  LDG.E.U16 R243, desc[UR28][R14.64] ;  /* 0x0000001c0ef37981 */ /* 0x000ee2000c1e1500 */
[----:B------:R-:W-:-:S03]  /*8690*/  IMAD.WIDE R10, R5, 0x2, R8 ;  /* 0x00000002050a7825 */ /* 0x000fc600078e0208 */
[----:B------:R-:W3:Y:S04]  /*86a0*/  LDL.64 R8, [R1+0x1b8] ;  /* 0x0001b80001087983 */ /* 0x000ee80000100a00 */
[----:B------:R0:W3:Y:S02]  /*86b0*/  LDG.E.U16 R248, desc[UR28][R10.64] ;  /* 0x0000001c0af87981 */ /* 0x0000e4000c1e1500 */
[----:B0-----:R-:W-:-:S05]  /*86c0*/  IMAD.WIDE R10, R5, 0x2, R224 ;  /* 0x00000002050a7825 */ /* 0x001fca00078e02e0 */
[----:B------:R4:W3:Y:S01]  /*86d0*/  LDG.E.U16 R251, desc[UR28][R10.64] ;  /* 0x0000001c0afb7981 */ /* 0x0008e2000c1e1500 */
[----:B------:R-:W-:-:S03]  /*86e0*/  IMAD.WIDE R12, R5, 0x2, R2 ;  /* 0x00000002050c7825 */ /* 0x000fc600078e0202 */
[----:B------:R-:W3:Y:S04]  /*86f0*/  LDL.64 R2, [R1+0x1b0] ;  /* 0x0001b00001027983 */ /* 0x000ee80000100a00 */
[----:B------:R0:W-:Y:S04]  /*8700*/  STL [R1+0xb0], R226 ;  /* 0x0000b0e201007387 */ /* 0x0001e80000100800 */
[----:B------:R2:W3:Y:S04]  /*8710*/  LDG.E.U16 R21, desc[UR28][R12.64] ;  /* 0x0000001c0c157981 */ /* 0x0004e8000c1e1500 */
[----:B0-----:R-:W3:Y:S04]  /*8720*/  LDL.LU R226, [R1+0xb4] ;  /* 0x0000b40001e27983 */ /* 0x001ee80000300800 */
[----:B------:R-:W-:Y:S01]  /*8730*/  STL [R1+0xac], R222 ;  /* 0x0000acde01007387 */ /* 0x000fe20000100800 */
[----:B------:R-:W-:-:S05]  /*8740*/  IMAD.WIDE R14, R5, 0x2, R18 ;  /* 0x00000002050e7825 */ /* 0x000fca00078e0212 */
[----:B------:R-:W3:Y:S01]  /*8750*/  LDG.E.U16 R234, desc[UR28][R14.64] ;  /* 0x0000001c0eea7981 */ /* 0x000ee2000c1e1500 */
[----:B----4-:R-:W-:-:S04]  /*8760*/  IMAD.WIDE R10, R5, 0x2, R22 ;  /* 0x00000002050a7825 */ /* 0x010fc800078e0216 */
[----:B--2---:R-:W-:-:S05]  /*8770*/  IMAD.WIDE R12, R5, 0x2, R220 ;  /* 0x00000002050c7825 */ /* 0x004fca00078e02dc */
[----:B------:R0:W2:Y:S04]  /*8780*/  LDG.E.U16 R220, desc[UR28][R12.64] ;  /* 0x0000001c0cdc7981 */ /* 0x0000a8000c1e1500 */
[----:B---3--:R-:W-:Y:S04]  /*8790*/  STL [R1+0x598], R251 ;  /* 0x000598fb01007387 */ /* 0x008fe80000100800 */
[----:B------:R-:W3:Y:S04]  /*87a0*/  LDL.64 R22, [R1+0x1a8] ;  /* 0x0001a80001167983 */ /* 0x000ee80000100a00 */
[----:B------:R-:W4:Y:S01]  /*87b0*/  LDL.64 R18, [R1+0x1a0] ;  /* 0x0001a00001127983 */ /* 0x000f220000100a00 */
[----:B0-----:R-:W-:-:S03]  /*87c0*/  IMAD.WIDE R12, R5, 0x2, R8 ;  /* 0x00000002050c7825 */ /* 0x001fc600078e0208 */
[----:B------:R0:W-:Y:S04]  /*87d0*/  STL [R1+0xa8], R7 ;  /* 0x0000a80701007387 */ /* 0x0001e80000100800 */
[----:B------:R-:W-:Y:S04]  /*87e0*/  STL [R1+0xa4], R4 ;  /* 0x0000a40401007387 */ /* 0x000fe80000100800 */
[----:B------:R-:W2:Y:S04]  /*87f0*/  LDL.64 R8, [R1+0x198] ;  /* 0x0001980001087983 */ /* 0x000ea80000100a00 */
[----:B------:R-:W2:Y:S04]  /*8800*/  LDG.E.U16 R244, desc[UR28][R12.64] ;  /* 0x0000001c0cf47981 */ /* 0x000ea8000c1e1500 */
[----:B0-----:R0:W2:Y:S01]  /*8810*/  LDG.E.U16 R7, desc[UR28][R10.64] ;  /* 0x0000001c0a077981 */ /* 0x0010a2000c1e1500 */
[----:B------:R-:W-:-:S03]  /*8820*/  IMAD.WIDE R14, R5, 0x2, R2 ;  /* 0x00000002050e7825 */ /* 0x000fc600078e0202 */
[----:B------:R-:W2:Y:S04]  /*8830*/  LDL.64 R2, [R1+0x190] ;  /* 0x0001900001027983 */ /* 0x000ea80000100a00 */
[----:B------:R-:W1:Y:S01]  /*8840*/  SHFL.BFLY PT, R17, R16, 0x2, 0x1f ;  /* 0x0c401f0010117f89 */ /* 0x000e6200000e0000 */
[----:B0-----:R-:W-:-:S03]  /*8850*/  IMAD.WIDE R10, R5, 0x2, R218 ;  /* 0x00000002050a7825 */ /* 0x001fc600078e02da */
[----:B------:R-:W2:Y:S04]  /*8860*/  LDG.E.U16 R247, desc[UR28][R14.64] ;  /* 0x0000001c0ef77981 */ /* 0x000ea8000c1e1500 */
[----:B------:R-:W2:Y:S01]  /*8870*/  LDG.E.U16 R236, desc[UR28][R10.64] ;  /* 0x0000001c0aec7981 */ /* 0x000ea2000c1e1500 */
[----:B-1----:R-:W-:-:S05]  /*8880*/  FMNMX R16, R16, R17, !PT ;  /* 0x0000001110107209 */ /* 0x002fca0007800000 */
[----:B------:R-:W0:Y:S01]  /*8890*/  SHFL.BFLY PT, R17, R16, 0x1, 0x1f ;  /* 0x0c201f0010117f89 */ /* 0x000e2200000e0000 */
[----:B---3--:R-:W-:-:S05]  /*88a0*/  IMAD.WIDE R12, R5, 0x2, R22 ;  /* 0x00000002050c7825 */ /* 0x008fca00078e0216 */
[----:B------:R4:W3:Y:S02]  /*88b0*/  LDG.E.U16 R249, desc[UR28][R12.64] ;  /* 0x0000001c0cf97981 */ /* 0x0008e4000c1e1500 */
[----:B----4-:R-:W-:-:S05]  /*88c0*/  IMAD.WIDE R12, R5, 0x2, R18 ;  /* 0x00000002050c7825 */ /* 0x010fca00078e0212 */
[----:B------:R2:W4:Y:S02]  /*88d0*/  LDG.E.U16 R250, desc[UR28][R12.64] ;  /* 0x0000001c0cfa7981 */ /* 0x000524000c1e1500 */
[----:B--2---:R-:W-:-:S05]  /*88e0*/  IMAD.WIDE R12, R5, 0x2, R8 ;  /* 0x00000002050c7825 */ /* 0x004fca00078e0208 */
[----:B------:R1:W2:Y:S01]  /*88f0*/  LDG.E.U16 R252, desc[UR28][R12.64] ;  /* 0x0000001c0cfc7981 */ /* 0x0002a2000c1e1500 */
[----:B0-----:R-:W-:-:S04]  /*8900*/  FMNMX R17, R16, R17, !PT ;  /* 0x0000001110117209 */ /* 0x001fc80007800000 */
[----:B------:R-:W-:-:S05]  /*8910*/  FMNMX R10, R17, R226, !PT ;  /* 0x000000e2110a7209 */ /* 0x000fca0007800000 */
[----:B------:R-:W-:-:S04]  /*8920*/  FADD R6, R6, -R10 ;  /* 0x8000000a06067221 */ /* 0x000fc80000000000 */
[----:B------:R-:W-:-:S04]  /*8930*/  FMUL R11, R6, 1.4426950216293334961 ;  /* 0x3fb8aa3b060b7820 */ /* 0x000fc80000400000 */
[----:B------:R-:W0:Y:S01]  /*8940*/  MUFU.EX2 R4, R11 ;  /* 0x0000000b00047308 */ /* 0x000e220000000800 */
[--C-:B------:R-:W-:Y:S01]  /*8950*/  FADD R6, R89, -R10.reuse ;  /* 0x8000000a59067221 */ /* 0x100fe20000000000 */
[----:B------:R-:W-:Y:S03]  /*8960*/  STL [R1+0xa0], R21 ;  /* 0x0000a01501007387 */ /* 0x000fe60000100800 */
[----:B------:R-:W-:Y:S01]  /*8970*/  FMUL R6, R6, 1.4426950216293334961 ;  /* 0x3fb8aa3b06067820 */ /* 0x000fe20000400000 */
[--C-:B------:R-:W-:Y:S01]  /*8980*/  FADD R90, R90, -R10.reuse ;  /* 0x8000000a5a5a7221 */ /* 0x100fe20000000000 */
[----:B0-----:R0:W-:Y:S03]  /*8990*/  STL [R1+0x3c], R4 ;  /* 0x00003c0401007387 */ /* 0x0011e60000100800 */
[----:B------:R-:W-:Y:S01]  /*89a0*/  FMUL R90, R90, 1.4426950216293334961 ;  /* 0x3fb8aa3b5a5a7820 */ /* 0x000fe20000400000 */
[----:B------:R-:W3:Y:S04]  /*89b0*/  LDL.LU R225, [R1+0x98] ;  /* 0x0000980001e17983 */ /* 0x000ee80000300800 */
[----:B------:R-:W3:Y:S01]  /*89c0*/  LDL.LU R233, [R1+0x94] ;  /* 0x0000940001e97983 */ /* 0x000ee20000300800 */
[----:B0-----:R-:W0:Y:S03]  /*89d0*/  MUFU.EX2 R4, R6 ;  /* 0x0000000600047308 */ /* 0x001e260000000800 */
[----:B0-----:R0:W-:Y:S05]  /*89e0*/  STL [R1+0x38], R4 ;  /* 0x0000380401007387 */ /* 0x0011ea0000100800 */
[----:B0-----:R0:W4:Y:S01]  /*89f0*/  MUFU.EX2 R4, R90 ;  /* 0x0000005a00047308 */ /* 0x0011220000000800 */
[----:B------:R-:W-:-:S04]  /*8a00*/  FADD R6, R91, -R10 ;  /* 0x8000000a5b067221 */ /* 0x000fc80000000000 */
[----:B------:R-:W-:Y:S01]  /*8a10*/  FMUL R6, R6, 1.4426950216293334961 ;  /* 0x3fb8aa3b06067820 */ /* 0x000fe20000400000 */
[----:B------:R-:W-:-:S04]  /*8a20*/  FADD R92, R92, -R10 ;  /* 0x8000000a5c5c7221 */ /* 0x000fc80000000000 */
[----:B------:R-:W-:Y:S01]  /*8a30*/  FMUL R92, R92, 1.4426950216293334961 ;  /* 0x3fb8aa3b5c5c7820 */ /* 0x000fe20000400000 */
[----:B0-----:R-:W-:-:S04]  /*8a40*/  IMAD.WIDE R90, R5, 0x2, R2 ;  /* 0x00000002055a7825 */ /* 0x001fc800078e0202 */
[----:B------:R-:W-:-:S04]  /*8a50*/  FADD R96, R96, -R10 ;  /* 0x8000000a60607221 */ /* 0x000fc80000000000 */
[----:B------:R-:W-:Y:S01]  /*8a60*/  FMUL R96, R96, 1.4426950216293334961 ;  /* 0x3fb8aa3b60607820 */ /* 0x000fe20000400000 */
[--C-:B-1----:R-:W-:Y:S01]  /*8a70*/  FADD R12, R97, -R10.reuse ;  /* 0x8000000a610c7221 */ /* 0x102fe20000000000 */
[--C-:B------:R-:W-:Y:S01]  /*8a80*/  FADD R11, R98, -R10.reuse ;  /* 0x8000000a620b7221 */ /* 0x100fe20000000000 */
[--C-:B------:R-:W-:Y:S01]  /*8a90*/  FADD R99, R99, -R10.reuse ;  /* 0x8000000a63637221 */ /* 0x100fe20000000000 */
[--C-:B------:R-:W-:Y:S01]  /*8aa0*/  FADD R101, R101, -R10.reuse ;  /* 0x8000000a65657221 */ /* 0x100fe20000000000 */
[----:B------:R-:W-:Y:S01]  /*8ab0*/  FMUL R12, R12, 1.4426950216293334961 ;  /* 0x3fb8aa3b0c0c7820 */ /* 0x000fe20000400000 */
[----:B------:R-:W-:Y:S01]  /*8ac0*/  FMUL R11, R11, 1.4426950216293334961 ;  /* 0x3fb8aa3b0b0b7820 */ /* 0x000fe20000400000 */
[----:B------:R-:W-:Y:S01]  /*8ad0*/  FMUL R99, R99, 1.4426950216293334961 ;  /* 0x3fb8aa3b63637820 */ /* 0x000fe20000400000 */
[----:B------:R-:W-:Y:S01]  /*8ae0*/  FMUL R101, R101, 1.4426950216293334961 ;  /* 0x3fb8aa3b65657820 */ /* 0x000fe20000400000 */
[--C-:B------:R-:W-:Y:S01]  /*8af0*/  FADD R100, R100, -R10.reuse ;  /* 0x8000000a64647221 */ /* 0x100fe20000000000 */
[--C-:B------:R-:W-:Y:S01]  /*8b00*/  FADD R102, R102, -R10.reuse ;  /* 0x8000000a66667221 */ /* 0x100fe20000000000 */
[--C-:B------:R-:W-:Y:S01]  /*8b10*/  FADD R104, R104, -R10.reuse ;  /* 0x8000000a68687221 */ /* 0x100fe20000000000 */
[--C-:B------:R-:W-:Y:S01]  /*8b20*/  FADD R106, R106, -R10.reuse ;  /* 0x8000000a6a6a7221 */ /* 0x100fe20000000000 */
[----:B------:R-:W-:Y:S01]  /*8b30*/  FMUL R100, R100, 1.4426950216293334961 ;  /* 0x3fb8aa3b64647820 */ /* 0x000fe20000400000 */
[----:B------:R-:W-:Y:S01]  /*8b40*/  FMUL R102, R102, 1.4426950216293334961 ;  /* 0x3fb8aa3b66667820 */ /* 0x000fe20000400000 */
[----:B------:R-:W-:Y:S01]  /*8b50*/  FMUL R104, R104, 1.4426950216293334961 ;  /* 0x3fb8aa3b68687820 */ /* 0x000fe20000400000 */
[--C-:B------:R-:W-:Y:S01]  /*8b60*/  FADD R105, R105, -R10.reuse ;  /* 0x8000000a69697221 */ /* 0x100fe20000000000 */
[----:B------:R-:W-:Y:S01]  /*8b70*/  FADD R111, R111, -R10 ;  /* 0x8000000a6f6f7221 */ /* 0x000fe20000000000 */
[----:B------:R-:W-:Y:S01]  /*8b80*/  MUFU.EX2 R8, R102 ;  /* 0x0000006600087308 */ /* 0x000fe20000000800 */
[----:B------:R-:W-:Y:S01]  /*8b90*/  FADD R94, -R10, R226 ;  /* 0x000000e20a5e7221 */ /* 0x000fe20000000100 */
[--C-:B------:R-:W-:Y:S01]  /*8ba0*/  FADD R115, R115, -R10.reuse ;  /* 0x8000000a73737221 */ /* 0x100fe20000000000 */
[--C-:B------:R-:W-:Y:S01]  /*8bb0*/  FADD R123, R123, -R10.reuse ;  /* 0x8000000a7b7b7221 */ /* 0x100fe20000000000 */
[--C-:B------:R-:W-:Y:S01]  /*8bc0*/  FADD R109, R109, -R10.reuse ;  /* 0x8000000a6d6d7221 */ /* 0x100fe20000000000 */
[--C-:B------:R-:W-:Y:S01]  /*8bd0*/  FADD R125, R125, -R10.reuse ;  /* 0x8000000a7d7d7221 */ /* 0x100fe20000000000 */
[--C-:B------:R-:W-:Y:S01]  /*8be0*/  FADD R121, R121, -R10.reuse ;  /* 0x8000000a79797221 */ /* 0x100fe20000000000 */
[--C-:B------:R-:W-:Y:S01]  /*8bf0*/  FADD R117, R117, -R10.reuse ;  /* 0x8000000a75757221 */ /* 0x100fe20000000000 */
[----:B------:R-:W-:Y:S01]  /*8c00*/  MUFU.EX2 R9, R104 ;  /* 0x0000006800097308 */ /* 0x000fe20000000800 */
[----:B----4-:R0:W-:Y:S04]  /*8c10*/  STL [R1+0x59c], R250 ;  /* 0x00059cfa01007387 */ /* 0x0101e80000100800 */
[----:B------:R-:W-:Y:S04]  /*8c20*/  STL [R1+0x9c], R7 ;  /* 0x00009c0701007387 */ /* 0x000fe80000100800 */
[----:B------:R-:W4:Y:S04]  /*8c30*/  LDL.LU R224, [R1+0x90] ;  /* 0x0000900001e07983 */ /* 0x000f280000300800 */
[----:B------:R1:W-:Y:S04]  /*8c40*/  STL [R1+0x34], R4 ;  /* 0x0000340401007387 */ /* 0x0003e80000100800 */
[----:B0-----:R-:W4:Y:S01]  /*8c50*/  LDL.LU R250, [R1+0x8c] ;  /* 0x00008c0001fa7983 */ /* 0x001f220000300800 */
[--C-:B------:R-:W-:Y:S01]  /*8c60*/  FADD R112, R112, -R10.reuse ;  /* 0x8000000a70707221 */ /* 0x100fe20000000000 */
[--C-:B------:R-:W-:Y:S01]  /*8c70*/  FADD R113, R113, -R10.reuse ;  /* 0x8000000a71717221 */ /* 0x100fe20000000000 */
[--C-:B------:R-:W-:Y:S01]  /*8c80*/  FADD R114, R114, -R10.reuse ;  /* 0x8000000a72727221 */ /* 0x100fe20000000000 */
[--C-:B------:R-:W-:Y:S01]  /*8c90*/  FADD R118, R118, -R10.reuse ;  /* 0x8000000a76767221 */ /* 0x100fe20000000000 */
[--C-:B------:R-:W-:Y:S01]  /*8ca0*/  FADD R126, R126, -R10.reuse ;  /* 0x8000000a7e7e7221 */ /* 0x100fe20000000000 */
[----:B-1----:R0:W1:Y:S01]  /*8cb0*/  MUFU.EX2 R4, R6 ;  /* 0x0000000600047308 */ /* 0x0020620000000800 */
[----:B------:R-:W4:Y:S01]  /*8cc0*/  LDG.E.U16 R90, desc[UR28][R90.64] ;  /* 0x0000001c5a5a7981 */ /* 0x000f22000c1e1500 */
[----:B0-----:R-:W-:-:S04]  /*8cd0*/  FADD R6, R93, -R10 ;  /* 0x8000000a5d067221 */ /* 0x001fc80000000000 */
[----:B------:R-:W-:Y:S01]  /*8ce0*/  FMUL R6, R6, 1.4426950216293334961 ;  /* 0x3fb8aa3b06067820 */ /* 0x000fe20000400000 */
[----:B-1----:R0:W-:Y:S03]  /*8cf0*/  STL [R1+0x30], R4 ;  /* 0x0000300401007387 */ /* 0x0021e60000100800 */
[----:B------:R-:W-:Y:S08]  /*8d00*/  MUFU.EX2 R2, R6 ;  /* 0x0000000600027308 */ /* 0x000ff00000000800 */
[----:B0-----:R-:W0:Y:S01]  /*8d10*/  MUFU.EX2 R4, R92 ;  /* 0x0000005c00047308 */ /* 0x001e220000000800 */
[----:B--2---:R1:W-:Y:S04]  /*8d20*/  STL [R1+0x5a0], R252 ;  /* 0x0005a0fc01007387 */ /* 0x0043e80000100800 */
[----:B-1----:R-:W2:Y:S04]  /*8d30*/  LDL.LU R252, [R1+0x88] ;  /* 0x0000880001fc7983 */ /* 0x002ea80000300800 */
[----:B------:R-:W2:Y:S04]  /*8d40*/  LDL.LU R17, [R1+0x80] ;  /* 0x0000800001117983 */ /* 0x000ea80000300800 */
[----:B0-----:R-:W-:Y:S04]  /*8d50*/  STL [R1+0x2c], R4 ;  /* 0x00002c0401007387 */ /* 0x001fe80000100800 */
[----:B------:R-:W2:Y:S04]  /*8d60*/  LDL.LU R15, [R1+0x84] ;  /* 0x00008400010f7983 */ /* 0x000ea80000300800 */
[----:B------:R-:W2:Y:S04]  /*8d70*/  LDL.LU R16, [R1+0x7c] ;  /* 0x00007c0001107983 */ /* 0x000ea80000300800 */
[----:B------:R0:W-:Y:S04]  /*8d80*/  STL [R1+0x28], R2 ;  /* 0x0000280201007387 */ /* 0x0001e80000100800 */
[----:B------:R-:W2:Y:S04]  /*8d90*/  LDL.LU R251, [R1+0x68] ;  /* 0x0000680001fb7983 */ /* 0x000ea80000300800 */
[----:B------:R-:W2:Y:S01]  /*8da0*/  LDL.LU R18, [R1+0x60] ;  /* 0x0000600001127983 */ /* 0x000ea20000300800 */
[----:B0-----:R-:W0:Y:S03]  /*8db0*/  MUFU.EX2 R2, R96 ;  /* 0x0000006000027308 */ /* 0x001e260000000800 */
[----:B0-----:R0:W-:Y:S04]  /*8dc0*/  STL [R1+0x24], R2 ;  /* 0x0000240201007387 */ /* 0x0011e80000100800 */
[----:B------:R-:W2:Y:S04]  /*8dd0*/  LDL.LU R19, [R1+0x64] ;  /* 0x0000640001137983 */ /* 0x000ea80000300800 */
[----:B------:R-:W2:Y:S01]  /*8de0*/  LDL.LU R22, [R1+0x58] ;  /* 0x0000580001167983 */ /* 0x000ea20000300800 */
[----:B0-----:R-:W0:Y:S03]  /*8df0*/  MUFU.EX2 R2, R12 ;  /* 0x0000000c00027308 */ /* 0x001e260000000800 */
[----:B------:R-:W2:Y:S04]  /*8e00*/  LDL.LU R21, [R1+0x5c] ;  /* 0x00005c0001157983 */ /* 0x000ea80000300800 */
[----:B------:R-:W2:Y:S04]  /*8e10*/  LDL.LU R23, [R1+0x54] ;  /* 0x0000540001177983 */ /* 0x000ea80000300800 */
[----:B0-----:R0:W-:Y:S04]  /*8e20*/  STL [R1+0x20], R2 ;  /* 0x0000200201007387 */ /* 0x0011e80000100800 */
[----:B------:R-:W2:Y:S04]  /*8e30*/  LDL.LU R221, [R1+0x50] ;  /* 0x0000500001dd7983 */ /* 0x000ea80000300800 */
[----:B------:R-:W2:Y:S01]  /*8e40*/  LDL.LU R218, [R1+0x48] ;  /* 0x0000480001da7983 */ /* 0x000ea20000300800 */
[----:B0-----:R-:W0:Y:S03]  /*8e50*/  MUFU.EX2 R2, R11 ;  /* 0x0000000b00027308 */ /* 0x001e260000000800 */
[----:B0-----:R0:W-:Y:S04]  /*8e60*/  STL [R1+0x1c], R2 ;  /* 0x00001c0201007387 */ /* 0x0011e80000100800 */
[----:B------:R-:W2:Y:S04]  /*8e70*/  LDL.LU R217, [R1+0x4c] ;  /* 0x00004c0001d97983 */ /* 0x000ea80000300800 */
[----:B------:R-:W2:Y:S01]  /*8e80*/  LDL.LU R219, [R1+0x40] ;  /* 0x0000400001db7983 */ /* 0x000ea20000300800 */
[----:B0-----:R-:W0:Y:S03]  /*8e90*/  MUFU.EX2 R2, R99 ;  /* 0x0000006300027308 */ /* 0x001e260000000800 */
[----:B0-----:R0:W-:Y:S04]  /*8ea0*/  STL [R1+0x18], R2 ;  /* 0x0000180201007387 */ /* 0x0011e80000100800 */
[----:B------:R-:W2:Y:S01]  /*8eb0*/  LDL.LU R222, [R1+0x44] ;  /* 0x0000440001de7983 */ /* 0x000ea20000300800 */
[----:B0-----:R-:W0:Y:S03]  /*8ec0*/  MUFU.EX2 R2, R101 ;  /* 0x0000006500027308 */ /* 0x001e260000000800 */
[----:B0-----:R0:W-:Y:S04]  /*8ed0*/  STL [R1+0x14], R2 ;  /* 0x0000140201007387 */ /* 0x0011e80000100800 */
[----:B------:R-:W2:Y:S01]  /*8ee0*/  LDL.64 R12, [R1+0x188] ;  /* 0x00018800010c7983 */ /* 0x000ea20000100a00 */
[----:B0-----:R-:W0:Y:S03]  /*8ef0*/  MUFU.EX2 R2, R100 ;  /* 0x0000006400027308 */ /* 0x001e260000000800 */
[----:B0-----:R-:W-:Y:S04]  /*8f00*/  STL [R1+0x10], R2 ;  /* 0x0000100201007387 */ /* 0x001fe80000100800 */
[----:B------:R-:W-:Y:S04]  /*8f10*/  STL [R1+0x584], R8 ;  /* 0x0005840801007387 */ /* 0x000fe80000100800 */
[----:B------:R0:W-:Y:S04]  /*8f20*/  STL [R1+0x588], R9 ;  /* 0x0005880901007387 */ /* 0x0001e80000100800 */
[----:B0-----:R-:W2:Y:S01]  /*8f30*/  LDL.64 R8, [R1+0x180] ;  /* 0x0001800001087983 */ /* 0x001ea20000100a00 */
[----:B------:R-:W-:Y:S01]  /*8f40*/  FMUL R106, R106, 1.4426950216293334961 ;  /* 0x3fb8aa3b6a6a7820 */ /* 0x000fe20000400000 */
[----:B------:R-:W-:Y:S01]  /*8f50*/  FMUL R105, R105, 1.4426950216293334961 ;  /* 0x3fb8aa3b69697820 */ /* 0x000fe20000400000 */
[----:B------:R-:W-:-:S02]  /*8f60*/  FMUL R111, R111, 1.4426950216293334961 ;  /* 0x3fb8aa3b6f6f7820 */ /* 0x000fc40000400000 */
[----:B------:R-:W0:Y:S08]  /*8f70*/  MUFU.EX2 R2, R106 ;  /* 0x0000006a00027308 */ /* 0x000e300000000800 */
[----:B------:R-:W1:Y:S08]  /*8f80*/  MUFU.EX2 R3, R105 ;  /* 0x0000006900037308 */ /* 0x000e700000000800 */
[----:B------:R-:W3:Y:S01]  /*8f90*/  MUFU.EX2 R4, R111 ;  /* 0x0000006f00047308 */ /* 0x000ee20000000800 */
[----:B0-----:R-:W-:Y:S04]  /*8fa0*/  STL [R1+0x58c], R2 ;  /* 0x00058c0201007387 */ /* 0x001fe80000100800 */
[----:B-1----:R0:W-:Y:S04]  /*8fb0*/  STL [R1+0x590], R3 ;  /* 0x0005900301007387 */ /* 0x0021e80000100800 */
[----:B---3--:R-:W-:Y:S04]  /*8fc0*/  STL [R1+0x594], R4 ;  /* 0x0005940401007387 */ /* 0x008fe80000100800 */
[----:B0-----:R-:W3:Y:S01]  /*8fd0*/  LDL.64 R2, [R1+0x178] ;  /* 0x0001780001027983 */ /* 0x001ee20000100a00 */
[----:B------:R-:W-:-:S04]  /*8fe0*/  FMNMX R6, R225, R233, !PT ;  /* 0x000000e9e1067209 */ /* 0x000fc80007800000 */
[----:B------:R-:W-:-:S04]  /*8ff0*/  FMNMX R6, R20, R6, !PT ;  /* 0x0000000614067209 */ /* 0x000fc80007800000 */
[----:B----4-:R-:W-:-:S04]  /*9000*/  FMNMX R6, R224, R6, !PT ;  /* 0x00000006e0067209 */ /* 0x010fc80007800000 */
[----:B--2---:R-:W-:-:S04]  /*9010*/  FMNMX R6, R252, R6, !PT ;  /* 0x00000006fc067209 */ /* 0x004fc80007800000 */
[----:B------:R-:W-:-:S04]  /*9020*/  FMNMX R6, R250, R6, !PT ;  /* 0x00000006fa067209 */ /* 0x000fc80007800000 */
[----:B------:R-:W-:-:S04]  /*9030*/  FMNMX R6, R17, R6, !PT ;  /* 0x0000000611067209 */ /* 0x000fc80007800000 */
[----:B------:R-:W-:-:S04]  /*9040*/  FMNMX R6, R15, R6, !PT ;  /* 0x000000060f067209 */ /* 0x000fc80007800000 */
[----:B------:R-:W-:-:S04]  /*9050*/  FMNMX R6, R16, R6, !PT ;  /* 0x0000000610067209 */ /* 0x000fc80007800000 */
[----:B------:R-:W-:-:S04]  /*9060*/  FMNMX R6, R251, R6, !PT ;  /* 0x00000006fb067209 */ /* 0x000fc80007800000 */
[----:B------:R-:W-:-:S04]  /*9070*/  FMNMX R6, R18, R6, !PT ;  /* 0x0000000612067209 */ /* 0x000fc80007800000 */
[----:B------:R-:W-:-:S04]  /*9080*/  FMNMX R6, R19, R6, !PT ;  /* 0x0000000613067209 */ /* 0x000fc80007800000 */
[----:B------:R-:W-:Y:S01]  /*9090*/  FMNMX R6, R22, R6, !PT ;  /* 0x0000000616067209 */ /* 0x000fe20007800000 */
[----:B------:R-:W-:Y:S02]  /*90a0*/  IMAD.WIDE R76, R5, 0x2, R8 ;  /* 0x00000002054c7825 */ /* 0x000fe400078e0208 */
[----:B------:R-:W2:Y:S01]  /*90b0*/  LDL.64 R8, [R1+0x170] ;  /* 0x0001700001087983 */ /* 0x000ea20000100a00 */
[----:B------:R-:W-:Y:S01]  /*90c0*/  FMNMX R6, R21, R6, !PT ;  /* 0x0000000615067209 */ /* 0x000fe20007800000 */
[----:B------:R-:W-:-:S04]  /*90d0*/  IMAD.WIDE R12, R5, 0x2, R12 ;  /* 0x00000002050c7825 */ /* 0x000fc800078e020c */
[----:B------:R-:W-:Y:S01]  /*90e0*/  FMUL R100, R115, 1.4426950216293334961 ;  /* 0x3fb8aa3b73647820 */ /* 0x000fe20000400000 */
[----:B------:R-:W4:Y:S01]  /*90f0*/  LDG.E.U16 R76, desc[UR28][R76.64] ;  /* 0x0000001c4c4c7981 */ /* 0x000f22000c1e1500 */
[----:B------:R-:W-:-:S03]  /*9100*/  FMNMX R6, R23, R6, !PT ;  /* 0x0000000617067209 */ /* 0x000fc60007800000 */
[----:B------:R0:W4:Y:S01]  /*9110*/  LDG.E.U16 R74, desc[UR28][R12.64] ;  /* 0x0000001c0c4a7981 */ /* 0x000122000c1e1500 */
        /* <DEDUP_REMOVED lines=16> */
[----:B------:R-:W-:-:S05]  /*9220*/  FMNMX R11, R134, R11, !PT ;  /* 0x0000000b860b7209 */ /* 0x000fca0007800000 */
[----:B------:R-:W1:Y:S02]  /*9230*/  SHFL.BFLY PT, R14, R11, 0x2, 0x1f ;  /* 0x0c401f000b0e7f89 */ /* 0x000e6400000e0000 */
[----:B-1----:R-:W-:-:S05]  /*9240*/  FMNMX R11, R11, R14, !PT ;  /* 0x0000000e0b0b7209 */ /* 0x002fca0007800000 */
[----:B0-----:R-:W0:Y:S01]  /*9250*/  SHFL.BFLY PT, R12, R11, 0x1, 0x1f ;  /* 0x0c201f000b0c7f89 */ /* 0x001e2200000e0000 */
[----:B---3--:R-:W-:-:S03]  /*9260*/  IMAD.WIDE R88, R5, 0x2, R2 ;  /* 0x0000000205587825 */ /* 0x008fc600078e0202 */
[----:B------:R-:W3:Y:S01]  /*9270*/  LDL.LU R2, [R1+0xb8] ;  /* 0x0000b80001027983 */ /* 0x000ee20000300800 */
[----:B--2---:R-:W-:Y:S01]  /*9280*/  IMAD.WIDE R84, R5, 0x2, R8 ;  /* 0x0000000205547825 */ /* 0x004fe200078e0208 */
[----:B0-----:R-:W-:Y:S02]  /*9290*/  FMNMX R11, R11, R12, !PT ;  /* 0x0000000c0b0b7209 */ /* 0x001fe40007800000 */
[----:B------:R-:W2:Y:S04]  /*92a0*/  LDL.64 R8, [R1+0x160] ;  /* 0x0001600001087983 */ /* 0x000ea80000100a00 */
[----:B------:R-:W4:Y:S04]  /*92b0*/  LDL.64 R12, [R1+0x168] ;  /* 0x00016800010c7983 */ /* 0x000f280000100a00 */
[----:B------:R-:W2:Y:S04]  /*92c0*/  LDL.LU R226, [R1+0x5b4] ;  /* 0x0005b40001e27983 */ /* 0x000ea80000300800 */
[----:B------:R-:W-:Y:S01]  /*92d0*/  STL [R1+0x558], R10 ;  /* 0x0005580a01007387 */ /* 0x000fe20000100800 */
[----:B------:R-:W-:Y:S01]  /*92e0*/  FMUL R115, R123, 1.4426950216293334961 ;  /* 0x3fb8aa3b7b737820 */ /* 0x000fe20000400000 */
[----:B------:R-:W-:Y:S01]  /*92f0*/  FMUL R109, R109, 1.4426950216293334961 ;  /* 0x3fb8aa3b6d6d7820 */ /* 0x000fe20000400000 */
[--C-:B------:R-:W-:Y:S01]  /*9300*/  FADD R6, R119, -R10.reuse ;  /* 0x8000000a77067221 */ /* 0x100fe20000000000 */
[----:B------:R-:W-:Y:S01]  /*9310*/  FMUL R104, R117, 1.4426950216293334961 ;  /* 0x3fb8aa3b75687820 */ /* 0x000fe20000400000 */
[----:B------:R-:W-:Y:S01]  /*9320*/  FMUL R96, R112, 1.4426950216293334961 ;  /* 0x3fb8aa3b70607820 */ /* 0x000fe20000400000 */
[----:B------:R-:W-:Y:S01]  /*9330*/  FMUL R98, R113, 1.4426950216293334961 ;  /* 0x3fb8aa3b71627820 */ /* 0x000fe20000400000 */
[----:B------:R-:W-:Y:S01]  /*9340*/  FADD R106, R116, -R10 ;  /* 0x8000000a746a7221 */ /* 0x000fe20000000000 */
[----:B------:R-:W-:Y:S01]  /*9350*/  FMUL R102, R114, 1.4426950216293334961 ;  /* 0x3fb8aa3b72667820 */ /* 0x000fe20000400000 */
[----:B------:R-:W-:Y:S01]  /*9360*/  FMUL R93, R118, 1.4426950216293334961 ;  /* 0x3fb8aa3b765d7820 */ /* 0x000fe20000400000 */
[----:B------:R-:W2:Y:S04]  /*9370*/  LDG.E.U16 R88, desc[UR28][R88.64] ;  /* 0x0000001c58587981 */ /* 0x000ea8000c1e1500 */
[----:B------:R-:W2:Y:S01]  /*9380*/  LDG.E.U16 R84, desc[UR28][R84.64] ;  /* 0x0000001c54547981 */ /* 0x000ea2000c1e1500 */
[----:B---3--:R-:W-:-:S05]  /*9390*/  FMNMX R11, R11, R2, !PT ;  /* 0x000000020b0b7209 */ /* 0x008fca0007800000 */
[----:B------:R-:W-:Y:S02]  /*93a0*/  FADD R14, R225, -R11 ;  /* 0x8000000be10e7221 */ /* 0x000fe40000000000 */
[----:B------:R-:W3:Y:S01]  /*93b0*/  LDL.LU R225, [R1+0x5b0] ;  /* 0x0005b00001e17983 */ /* 0x000ee20000300800 */
[----:B----4-:R-:W-:-:S05]  /*93c0*/  IMAD.WIDE R12, R5, 0x2, R12 ;  /* 0x00000002050c7825 */ /* 0x010fca00078e020c */
[----:B------:R0:W4:Y:S02]  /*93d0*/  LDG.E.U16 R81, desc[UR28][R12.64] ;  /* 0x0000001c0c517981 */ /* 0x000124000c1e1500 */
[----:B0-----:R-:W-:-:S04]  /*93e0*/  FMUL R12, R14, 1.4426950216293334961 ;  /* 0x3fb8aa3b0e0c7820 */ /* 0x001fc80000400000 */
[----:B------:R2:W0:Y:S01]  /*93f0*/  MUFU.EX2 R3, R12 ;  /* 0x0000000c00037308 */ /* 0x0004220000000800 */
[----:B------:R-:W-:Y:S02]  /*9400*/  FADD R14, R233, -R11 ;  /* 0x8000000be90e7221 */ /* 0x000fe40000000000 */
[----:B------:R-:W3:Y:S01]  /*9410*/  LDL.LU R233, [R1+0x5ac] ;  /* 0x0005ac0001e97983 */ /* 0x000ee20000300800 */
[----:B--2---:R-:W-:-:S03]  /*9420*/  IMAD.WIDE R12, R5, 0x2, R8 ;  /* 0x00000002050c7825 */ /* 0x004fc600078e0208 */
[----:B------:R-:W2:Y:S04]  /*9430*/  LDL.64 R8, [R1+0x150] ;  /* 0x0001500001087983 */ /* 0x000ea80000100a00 */
[----:B------:R1:W4:Y:S04]  /*9440*/  LDG.E.U16 R80, desc[UR28][R12.64] ;  /* 0x0000001c0c507981 */ /* 0x000328000c1e1500 */
[----:B0-----:R0:W-:Y:S04]  /*9450*/  STL [R1+0x4], R3 ;  /* 0x0000040301007387 */ /* 0x0011e80000100800 */
[----:B------:R-:W1:Y:S01]  /*9460*/  LDL.64 R12, [R1+0x158] ;  /* 0x00015800010c7983 */ /* 0x000e620000100a00 */
[----:B------:R-:W-:-:S04]  /*9470*/  FMUL R14, R14, 1.4426950216293334961 ;  /* 0x3fb8aa3b0e0e7820 */ /* 0x000fc80000400000 */
[----:B------:R-:W0:Y:S01]  /*9480*/  MUFU.EX2 R4, R14 ;  /* 0x0000000e00047308 */ /* 0x000e220000000800 */
[--C-:B------:R-:W-:Y:S02]  /*9490*/  FADD R123, R224, -R11.reuse ;  /* 0x8000000be07b7221 */ /* 0x100fe40000000000 */
[----:B------:R-:W3:Y:S04]  /*94a0*/  LDL.LU R224, [R1+0x5a8] ;  /* 0x0005a80001e07983 */ /* 0x000ee80000300800 */
[----:B0-----:R-:W-:Y:S01]  /*94b0*/  STL [R1], R4 ;  /* 0x0000000401007387 */ /* 0x001fe20000100800 */
[----:B------:R-:W-:Y:S01]  /*94c0*/  FADD R14, R252, -R11 ;  /* 0x8000000bfc0e7221 */ /* 0x000fe20000000000 */
[----:B-1----:R-:W-:-:S05]  /*94d0*/  IMAD.WIDE R12, R5, 0x2, R12 ;  /* 0x00000002050c7825 */ /* 0x002fca00078e020c */
[----:B------:R2:W4:Y:S02]  /*94e0*/  LDG.E.U16 R77, desc[UR28][R12.64] ;  /* 0x0000001c0c4d7981 */ /* 0x000524000c1e1500 */
[----:B--2---:R-:W-:Y:S02]  /*94f0*/  IMAD.WIDE R12, R5, 0x2, R8 ;  /* 0x00000002050c7825 */ /* 0x004fe400078e0208 */
[----:B------:R-:W2:Y:S02]  /*9500*/  LDL.64 R8, [R1+0x148] ;  /* 0x0001480001087983 */ /* 0x000ea40000100a00 */
[----:B------:R-:W-:Y:S01]  /*9510*/  FMUL R14, R14, 1.4426950216293334961 ;  /* 0x3fb8aa3b0e0e7820 */ /* 0x000fe20000400000 */
[----:B------:R0:W-:Y:S01]  /*9520*/  MUFU.EX2 R7, R109 ;  /* 0x0000006d00077308 */ /* 0x0001e20000000800 */
[----:B------:R-:W-:Y:S01]  /*9530*/  FADD R127, R250, -R11 ;  /* 0x8000000bfa7f7221 */ /* 0x000fe20000000000 */
[----:B------:R1:W4:Y:S01]  /*9540*/  LDG.E.U16 R73, desc[UR28][R12.64] ;  /* 0x0000001c0c497981 */ /* 0x000322000c1e1500 */
[----:B0-----:R-:W-:-:S05]  /*9550*/  FMUL R109, R125, 1.4426950216293334961 ;  /* 0x3fb8aa3b7d6d7820 */ /* 0x001fca0000400000 */
[----:B------:R0:W-:Y:S02]  /*9560*/  MUFU.EX2 R125, R14 ;  /* 0x0000000e007d7308 */ /* 0x0001e40000000800 */
[--C-:B0-----:R-:W-:Y:S01]  /*9570*/  FADD R14, R17, -R11.reuse ;  /* 0x8000000b110e7221 */ /* 0x101fe20000000000 */
[----:B------:R-:W-:-:S04]  /*9580*/  FADD R17, R219, -R11 ;  /* 0x8000000bdb117221 */ /* 0x000fc80000000000 */
[----:B------:R-:W-:Y:S01]  /*9590*/  FMUL R17, R17, 1.4426950216293334961 ;  /* 0x3fb8aa3b11117820 */ /* 0x000fe20000400000 */
[----:B-1----:R-:W-:-:S03]  /*95a0*/  FADD R13, R251, -R11 ;  /* 0x8000000bfb0d7221 */ /* 0x002fc60000000000 */
[----:B------:R0:W-:Y:S01]  /*95b0*/  MUFU.EX2 R97, R17 ;  /* 0x0000001100617308 */ /* 0x0001e20000000800 */
[--C-:B------:R-:W-:Y:S01]  /*95c0*/  FADD R131, R15, -R11.reuse ;  /* 0x8000000b0f837221 */ /* 0x100fe20000000000 */
[--C-:B------:R-:W-:Y:S01]  /*95d0*/  FADD R15, R218, -R11.reuse ;  /* 0x8000000bda0f7221 */ /* 0x100fe20000000000 */
[----:B0-----:R-:W-:Y:S02]  /*95e0*/  FADD R17, R0, -R11 ;  /* 0x8000000b00117221 */ /* 0x001fe40000000000 */
[----:B------:R-:W4:Y:S04]  /*95f0*/  LDL.LU R0, [R1+0x5a4] ;  /* 0x0005a40001007983 */ /* 0x000f280000300800 */
[----:B------:R-:W3:Y:S04]  /*9600*/  LDL.64 R250, [R1+0x140] ;  /* 0x0001400001fa7983 */ /* 0x000ee80000100a00 */
[----:B------:R-:W4:Y:S01]  /*9610*/  LDL.64 R218, [R1+0x138] ;  /* 0x0001380001da7983 */ /* 0x000f220000100a00 */
[----:B--2---:R-:W-:-:S03]  /*9620*/  IMAD.WIDE R52, R5, 0x2, R8 ;  /* 0x0000000205347825 */ /* 0x004fc600078e0208 */
[----:B------:R-:W2:Y:S04]  /*9630*/  LDL.64 R8, [R1+0x130] ;  /* 0x0001300001087983 */ /* 0x000ea80000100a00 */
[----:B------:R3:W2:Y:S02]  /*9640*/  LDG.E.U16 R70, desc[UR28][R52.64] ;  /* 0x0000001c34467981 */ /* 0x0006a4000c1e1500 */
[----:B---3--:R-:W-:-:S05]  /*9650*/  IMAD.WIDE R52, R5, 0x2, R250 ;  /* 0x0000000205347825 */ /* 0x008fca00078e02fa */
[----:B------:R4:W3:Y:S02]  /*9660*/  LDG.E.U16 R67, desc[UR28][R52.64] ;  /* 0x0000001c34437981 */ /* 0x0008e4000c1e1500 */
[----:B----4-:R-:W-:-:S05]  /*9670*/  IMAD.WIDE R52, R5, 0x2, R218 ;  /* 0x0000000205347825 */ /* 0x010fca00078e02da */
        /* <DEDUP_REMOVED lines=16> */
[----:B------:R-:W-:Y:S01]  /*9780*/  FMUL R14, R14, 1.4426950216293334961 ;  /* 0x3fb8aa3b0e0e7820 */ /* 0x000fe20000400000 */
[----:B--2---:R-:W-:Y:S02]  /*9790*/  IMAD.WIDE R52, R5, 0x2, R8 ;  /* 0x0000000205347825 */ /* 0x004fe400078e0208 */
[----:B------:R-:W2:Y:S01]  /*97a0*/  LDL.64 R8, [R1+0x128] ;  /* 0x0001280001087983 */ /* 0x000ea20000100a00 */
[----:B------:R-:W-:Y:S01]  /*97b0*/  FMNMX R12, R54, R12, !PT ;  /* 0x0000000c360c7209 */ /* 0x000fe20007800000 */
[----:B------:R-:W-:Y:S01]  /*97c0*/  FMUL R13, R13, 1.4426950216293334961 ;  /* 0x3fb8aa3b0d0d7820 */ /* 0x000fe20000400000 */
[----:B------:R0:W-:Y:S01]  /*97d0*/  MUFU.EX2 R129, R14 ;  /* 0x0000000e00817308 */ /* 0x0001e20000000800 */
[--C-:B------:R-:W-:Y:S01]  /*97e0*/  FADD R20, R20, -R11.reuse ;  /* 0x8000000b14147221 */ /* 0x100fe20000000000 */
[----:B------:R-:W-:Y:S01]  /*97f0*/  FMNMX R12, R49, R12, !PT ;  /* 0x0000000c310c7209 */ /* 0x000fe20007800000 */
[----:B------:R-:W-:Y:S01]  /*9800*/  FMUL R119, R121, 1.4426950216293334961 ;  /* 0x3fb8aa3b79777820 */ /* 0x000fe20000400000 */
[--C-:B------:R-:W-:Y:S01]  /*9810*/  FADD R133, R16, -R11.reuse ;  /* 0x8000000b10857221 */ /* 0x100fe20000000000 */
[----:B------:R-:W-:Y:S01]  /*9820*/  FMUL R17, R17, 1.4426950216293334961 ;  /* 0x3fb8aa3b11117820 */ /* 0x000fe20000400000 */
[----:B------:R-:W-:Y:S01]  /*9830*/  FMNMX R12, R50, R12, !PT ;  /* 0x0000000c320c7209 */ /* 0x000fe20007800000 */
[----:B------:R-:W3:Y:S01]  /*9840*/  LDL.LU R3, [R1+0xcc] ;  /* 0x0000cc0001037983 */ /* 0x000ee20000300800 */
[----:B------:R1:W-:Y:S01]  /*9850*/  MUFU.EX2 R135, R13 ;  /* 0x0000000d00877308 */ /* 0x0003e20000000800 */
[--C-:B0-----:R-:W-:Y:S01]  /*9860*/  FADD R14, R18, -R11.reuse ;  /* 0x8000000b120e7221 */ /* 0x101fe20000000000 */
[----:B------:R-:W-:Y:S01]  /*9870*/  FMNMX R12, R51, R12, !PT ;  /* 0x0000000c330c7209 */ /* 0x000fe20007800000 */
[----:B------:R-:W-:Y:S01]  /*9880*/  FMUL R20, R20, 1.4426950216293334961 ;  /* 0x3fb8aa3b14147820 */ /* 0x000fe20000400000 */
[----:B------:R-:W4:Y:S01]  /*9890*/  LDL.LU R219, [R1+0x74] ;  /* 0x0000740001db7983 */ /* 0x000f220000300800 */
[----:B------:R-:W-:Y:S01]  /*98a0*/  FMUL R14, R14, 1.4426950216293334961 ;  /* 0x3fb8aa3b0e0e7820 */ /* 0x000fe20000400000 */
[--C-:B------:R-:W-:Y:S01]  /*98b0*/  FADD R117, R120, -R10.reuse ;  /* 0x8000000a78757221 */ /* 0x100fe20000000000 */
[----:B------:R-:W-:Y:S01]  /*98c0*/  FADD R113, R122, -R10 ;  /* 0x8000000a7a717221 */ /* 0x000fe20000000000 */
[--C-:B------:R-:W-:Y:S01]  /*98d0*/  FADD R132, R132, -R11.reuse ;  /* 0x8000000b84847221 */ /* 0x100fe20000000000 */
[----:B-1----:R-:W-:Y:S01]  /*98e0*/  FADD R13, R19, -R11 ;  /* 0x8000000b130d7221 */ /* 0x002fe20000000000 */
[----:B------:R0:W-:Y:S01]  /*98f0*/  MUFU.EX2 R24, R14 ;  /* 0x0000000e00187308 */ /* 0x0001e20000000800 */
[----:B------:R-:W-:Y:S01]  /*9900*/  FMNMX R12, R56, R12, !PT ;  /* 0x0000000c380c7209 */ /* 0x000fe20007800000 */
[----:B------:R-:W4:Y:S01]  /*9910*/  LDL.LU R251, [R1+0x78] ;  /* 0x0000780001fb7983 */ /* 0x000f220000300800 */
[----:B------:R-:W-:-:S02]  /*9920*/  FMUL R13, R13, 1.4426950216293334961 ;  /* 0x3fb8aa3b0d0d7820 */ /* 0x000fc40000400000 */
[----:B------:R-:W-:Y:S01]  /*9930*/  FMNMX R12, R55, R12, !PT ;  /* 0x0000000c370c7209 */ /* 0x000fe20007800000 */
[--C-:B------:R-:W-:Y:S01]  /*9940*/  FADD R137, R137, -R11.reuse ;  /* 0x8000000b89897221 */ /* 0x100fe20000000000 */
[--C-:B------:R-:W-:Y:S01]  /*9950*/  FADD R116, R130, -R11.reuse ;  /* 0x8000000b82747221 */ /* 0x100fe20000000000 */
[--C-:B------:R-:W-:Y:S01]  /*9960*/  FADD R108, R108, -R11.reuse ;  /* 0x8000000b6c6c7221 */ /* 0x100fe20000000000 */
[--C-:B0-----:R-:W-:Y:S01]  /*9970*/  FADD R14, R22, -R11.reuse ;  /* 0x8000000b160e7221 */ /* 0x101fe20000000000 */
[--C-:B------:R-:W-:Y:S01]  /*9980*/  FADD R112, R140, -R11.reuse ;  /* 0x8000000b8c707221 */ /* 0x100fe20000000000 */
[----:B------:R0:W-:Y:S01]  /*9990*/  MUFU.EX2 R22, R13 ;  /* 0x0000000d00167308 */ /* 0x0001e20000000800 */
[--C-:B------:R-:W-:Y:S01]  /*99a0*/  FADD R110, R110, -R11.reuse ;  /* 0x8000000b6e6e7221 */ /* 0x100fe20000000000 */
[----:B------:R-:W-:Y:S01]  /*99b0*/  FMUL R14, R14, 1.4426950216293334961 ;  /* 0x3fb8aa3b0e0e7820 */ /* 0x000fe20000400000 */
[----:B------:R-:W-:Y:S01]  /*99c0*/  FMNMX R12, R57, R12, !PT ;  /* 0x0000000c390c7209 */ /* 0x000fe20007800000 */
[--C-:B------:R-:W-:Y:S01]  /*99d0*/  FADD R134, R134, -R11.reuse ;  /* 0x8000000b86867221 */ /* 0x100fe20000000000 */
[----:B------:R2:W3:Y:S01]  /*99e0*/  LDG.E.U16 R71, desc[UR28][R52.64] ;  /* 0x0000001c34477981 */ /* 0x0004e2000c1e1500 */
[----:B0-----:R-:W-:-:S02]  /*99f0*/  FADD R13, R21, -R11 ;  /* 0x8000000b150d7221 */ /* 0x001fc40000000000 */
[----:B------:R-:W-:Y:S02]  /*9a00*/  MUFU.EX2 R121, R20 ;  /* 0x0000001400797308 */ /* 0x000fe40000000800 */
[----:B------:R-:W-:Y:S01]  /*9a10*/  FMUL R13, R13, 1.4426950216293334961 ;  /* 0x3fb8aa3b0d0d7820 */ /* 0x000fe20000400000 */
[----:B------:R-:W-:-:S05]  /*9a20*/  FMNMX R12, R58, R12, !PT ;  /* 0x0000000c3a0c7209 */ /* 0x000fca0007800000 */
[----:B------:R0:W-:Y:S01]  /*9a30*/  MUFU.EX2 R20, R14 ;  /* 0x0000000e00147308 */ /* 0x0001e20000000800 */
[----:B------:R-:W-:-:S07]  /*9a40*/  FMNMX R12, R59, R12, !PT ;  /* 0x0000000c3b0c7209 */ /* 0x000fce0007800000 */
[----:B------:R1:W-:Y:S01]  /*9a50*/  MUFU.EX2 R18, R13 ;  /* 0x0000000d00127308 */ /* 0x0003e20000000800 */
[----:B0-----:R-:W-:-:S04]  /*9a60*/  FADD R14, R23, -R11 ;  /* 0x8000000b170e7221 */ /* 0x001fc80000000000 */
[----:B------:R-:W-:Y:S01]  /*9a70*/  FMUL R14, R14, 1.4426950216293334961 ;  /* 0x3fb8aa3b0e0e7820 */ /* 0x000fe20000400000 */
[----:B-1----:R-:W-:-:S03]  /*9a80*/  FADD R13, R221, -R11 ;  /* 0x8000000bdd0d7221 */ /* 0x002fc60000000000 */
[----:B------:R-:W-:Y:S01]  /*9a90*/  MUFU.EX2 R16, R14 ;  /* 0x0000000e00107308 */ /* 0x000fe20000000800 */
[----:B------:R-:W-:Y:S01]  /*9aa0*/  FMNMX R12, R60, R12, !PT ;  /* 0x0000000c3c0c7209 */ /* 0x000fe20007800000 */
[----:B------:R-:W3:Y:S01]  /*9ab0*/  LDL.LU R221, [R1+0x6c] ;  /* 0x00006c0001dd7983 */ /* 0x000ee20000300800 */
[----:B------:R-:W-:-:S05]  /*9ac0*/  FMUL R13, R13, 1.4426950216293334961 ;  /* 0x3fb8aa3b0d0d7820 */ /* 0x000fca0000400000 */
[----:B------:R0:W-:Y:S01]  /*9ad0*/  MUFU.EX2 R14, R13 ;  /* 0x0000000d000e7308 */ /* 0x0001e20000000800 */
[----:B------:R-:W-:Y:S01]  /*9ae0*/  FMNMX R12, R63, R12, !PT ;  /* 0x0000000c3f0c7209 */ /* 0x000fe20007800000 */
[----:B0-----:R-:W-:Y:S01]  /*9af0*/  FMUL R13, R15, 1.4426950216293334961 ;  /* 0x3fb8aa3b0f0d7820 */ /* 0x001fe20000400000 */
[--C-:B------:R-:W-:Y:S02]  /*9b00*/  FADD R15, R217, -R11.reuse ;  /* 0x8000000bd90f7221 */ /* 0x100fe40000000000 */
[----:B------:R-:W-:Y:S02]  /*9b10*/  FMNMX R12, R62, R12, !PT ;  /* 0x0000000c3e0c7209 */ /* 0x000fe40007800000 */
[----:B------:R-:W-:Y:S02]  /*9b20*/  FMUL R15, R15, 1.4426950216293334961 ;  /* 0x3fb8aa3b0f0f7820 */ /* 0x000fe40000400000 */
[----:B------:R-:W-:Y:S02]  /*9b30*/  FMNMX R12, R61, R12, !PT ;  /* 0x0000000c3d0c7209 */ /* 0x000fe40007800000 */
[----:B------:R0:W-:Y:S02]  /*9b40*/  MUFU.EX2 R136, R15 ;  /* 0x0000000f00887308 */ /* 0x0001e40000000800 */
[----:B------:R-:W-:Y:S01]  /*9b50*/  FMNMX R12, R66, R12, !PT ;  /* 0x0000000c420c7209 */ /* 0x000fe20007800000 */
[----:B0-----:R-:W-:-:S04]  /*9b60*/  FADD R15, R222, -R11 ;  /* 0x8000000bde0f7221 */ /* 0x001fc80000000000 */
[----:B------:R-:W-:Y:S01]  /*9b70*/  FMUL R15, R15, 1.4426950216293334961 ;  /* 0x3fb8aa3b0f0f7820 */ /* 0x000fe20000400000 */
[----:B------:R-:W-:-:S03]  /*9b80*/  FMNMX R12, R64, R12, !PT ;  /* 0x0000000c400c7209 */ /* 0x000fc60007800000 */
[----:B------:R0:W-:Y:S01]  /*9b90*/  MUFU.EX2 R99, R15 ;  /* 0x0000000f00637308 */ /* 0x0001e20000000800 */
[----:B------:R-:W-:Y:S01]  /*9ba0*/  FMNMX R12, R65, R12, !PT ;  /* 0x0000000c410c7209 */ /* 0x000fe20007800000 */
[----:B0-----:R-:W-:-:S04]  /*9bb0*/  FADD R15, R103, -R11 ;  /* 0x8000000b670f7221 */ /* 0x001fc80000000000 */
[----:B------:R-:W-:-:S04]  /*9bc0*/  FMUL R15, R15, 1.4426950216293334961 ;  /* 0x3fb8aa3b0f0f7820 */ /* 0x000fc80000400000 */
[----:B------:R0:W-:Y:S02]  /*9bd0*/  MUFU.EX2 R105, R15 ;  /* 0x0000000f00697308 */ /* 0x0001e40000000800 */
[----:B0-----:R-:W0:Y:S02]  /*9be0*/  SHFL.BFLY PT, R15, R12, 0x2, 0x1f ;  /* 0x0c401f000c0f7f89 */ /* 0x001e2400000e0000 */
[----:B0-----:R-:W-:-:S05]  /*9bf0*/  FMNMX R12, R12, R15, !PT ;  /* 0x0000000f0c0c7209 */ /* 0x001fca0007800000 */
[----:B------:R-:W0:Y:S01]  /*9c00*/  SHFL.BFLY PT, R15, R12, 0x1, 0x1f ;  /* 0x0c201f000c0f7f89 */ /* 0x000e2200000e0000 */
[----:B------:R1:W-:Y:S01]  /*9c10*/  MUFU.EX2 R101, R17 ;  /* 0x0000001100657308 */ /* 0x0003e20000000800 */
[--C-:B------:R-:W-:Y:S01]  /*9c20*/  FADD R19, R95, -R11.reuse ;  /* 0x8000000b5f137221 */ /* 0x100fe20000000000 */
[--C-:B------:R-:W-:Y:S01]  /*9c30*/  FADD R120, R138, -R11.reuse ;  /* 0x8000000b8a787221 */ /* 0x100fe20000000000 */
[----:B------:R0:W-:Y:S01]  /*9c40*/  STL [R1+0x55c], R11 ;  /* 0x00055c0b01007387 */ /* 0x0001e20000100800 */
[----:B-1----:R-:W-:Y:S01]  /*9c50*/  FADD R17, R107, -R11 ;  /* 0x8000000b6b117221 */ /* 0x002fe20000000000 */
[----:B0-----:R-:W-:Y:S01]  /*9c60*/  FMNMX R12, R12, R15, !PT ;  /* 0x0000000f0c0c7209 */ /* 0x001fe20007800000 */
[----:B------:R-:W-:Y:S02]  /*9c70*/  FADD R15, -R11, R2 ;  /* 0x000000020b0f7221 */ /* 0x000fe40000000100 */
[----:B------:R-:W3:Y:S01]  /*9c80*/  LDL.64 R10, [R1+0x120] ;  /* 0x00012000010a7983 */ /* 0x000ee20000100a00 */
[----:B--2---:R-:W-:-:S03]  /*9c90*/  IMAD.WIDE R52, R5, 0x2, R8 ;  /* 0x0000000205347825 */ /* 0x004fc600078e0208 */
[----:B------:R-:W2:Y:S04]  /*9ca0*/  LDL.64 R8, [R1+0x118] ;  /* 0x0001180001087983 */ /* 0x000ea80000100a00 */
[----:B------:R-:W2:Y:S04]  /*9cb0*/  LDL.LU R222, [R1+0x70] ;  /* 0x0000700001de7983 */ /* 0x000ea80000300800 */
[----:B------:R3:W2:Y:S01]  /*9cc0*/  LDG.E.U16 R69, desc[UR28][R52.64] ;  /* 0x0000001c34457981 */ /* 0x0006a2000c1e1500 */
[----:B------:R-:W-:-:S04]  /*9cd0*/  FMUL R15, R15, 1.4426950216293334961 ;  /* 0x3fb8aa3b0f0f7820 */ /* 0x000fc80000400000 */
[----:B------:R4:W-:Y:S02]  /*9ce0*/  MUFU.EX2 R95, R15 ;  /* 0x0000000f005f7308 */ /* 0x0009e40000000800 */
[----:B----4-:R-:W-:Y:S01]  /*9cf0*/  FMNMX R15, R219, R251, !PT ;  /* 0x000000fbdb0f7209 */ /* 0x010fe20007800000 */
[----:B---3--:R-:W-:-:S05]  /*9d00*/  IMAD.WIDE R52, R5, 0x2, R10 ;  /* 0x0000000205347825 */ /* 0x008fca00078e020a */
[----:B------:R2:W3:Y:S02]  /*9d10*/  LDG.E.U16 R68, desc[UR28][R52.64] ;  /* 0x0000001c34447981 */ /* 0x0004e4000c1e1500 */
[----:B--2---:R-:W-:Y:S02]  /*9d20*/  IMAD.WIDE R52, R5, 0x2, R8 ;  /* 0x0000000205347825 */ /* 0x004fe400078e0208 */
[----:B------:R-:W2:Y:S04]  /*9d30*/  LDL R8, [R1+0x538] ;  /* 0x0005380001087983 */ /* 0x000ea80000100800 */
[----:B------:R-:W4:Y:S01]  /*9d40*/  LDL.LU R2, [R1+0xd4] ;  /* 0x0000d40001027983 */ /* 0x000f220000300800 */
[----:B------:R-:W-:Y:S02]  /*9d50*/  FMNMX R15, R221, R15, !PT ;  /* 0x0000000fdd0f7209 */ /* 0x000fe40007800000 */
[----:B------:R-:W-:Y:S01]  /*9d60*/  FMNMX R12, R12, R3, !PT ;  /* 0x000000030c0c7209 */ /* 0x000fe20007800000 */
[----:B------:R-:W-:Y:S01]  /*9d70*/  FMUL R132, R132, 1.4426950216293334961 ;  /* 0x3fb8aa3b84847820 */ /* 0x000fe20000400000 */
[----:B------:R-:W-:Y:S01]  /*9d80*/  FMNMX R15, R222, R15, !PT ;  /* 0x0000000fde0f7209 */ /* 0x000fe20007800000 */
[----:B------:R-:W-:Y:S01]  /*9d90*/  FMUL R108, R108, 1.4426950216293334961 ;  /* 0x3fb8aa3b6c6c7820 */ /* 0x000fe20000400000 */
[----:B------:R-:W-:Y:S01]  /*9da0*/  FMUL R17, R17, 1.4426950216293334961 ;  /* 0x3fb8aa3b11117820 */ /* 0x000fe20000400000 */
[----:B------:R-:W-:Y:S01]  /*9db0*/  FMUL R19, R19, 1.4426950216293334961 ;  /* 0x3fb8aa3b13137820 */ /* 0x000fe20000400000 */
[----:B------:R-:W-:Y:S01]  /*9dc0*/  FMNMX R15, R224, R15, !PT ;  /* 0x0000000fe00f7209 */ /* 0x000fe20007800000 */
[----:B------:R-:W-:Y:S01]  /*9dd0*/  FMUL R118, R137, 1.4426950216293334961 ;  /* 0x3fb8aa3b89767820 */ /* 0x000fe20000400000 */
[----:B------:R-:W3:Y:S02]  /*9de0*/  LDG.E.U16 R52, desc[UR28][R52.64] ;  /* 0x0000001c34347981 */ /* 0x000ee4000c1e1500 */
[----:B------:R-:W-:Y:S01]  /*9df0*/  FMNMX R15, R233, R15, !PT ;  /* 0x0000000fe90f7209 */ /* 0x000fe20007800000 */
[--C-:B------:R-:W-:Y:S01]  /*9e00*/  FADD R33, R33, -R12.reuse ;  /* 0x8000000c21217221 */ /* 0x100fe20000000000 */
[--C-:B------:R-:W-:Y:S01]  /*9e10*/  FADD R130, R128, -R12.reuse ;  /* 0x8000000c80827221 */ /* 0x100fe20000000000 */
[--C-:B------:R-:W-:Y:S01]  /*9e20*/  FADD R39, R39, -R12.reuse ;  /* 0x8000000c27277221 */ /* 0x100fe20000000000 */
[----:B------:R-:W-:Y:S01]  /*9e30*/  FMNMX R15, R225, R15, !PT ;  /* 0x0000000fe10f7209 */ /* 0x000fe20007800000 */
[--C-:B------:R-:W-:Y:S01]  /*9e40*/  FADD R43, R43, -R12.reuse ;  /* 0x8000000c2b2b7221 */ /* 0x100fe20000000000 */
[--C-:B------:R-:W-:Y:S01]  /*9e50*/  FADD R41, R41, -R12.reuse ;  /* 0x8000000c29297221 */ /* 0x100fe20000000000 */
[----:B------:R-:W-:Y:S01]  /*9e60*/  MUFU.EX2 R103, R132 ;  /* 0x0000008400677308 */ /* 0x000fe20000000800 */
[----:B------:R-:W-:Y:S01]  /*9e70*/  FMNMX R15, R226, R15, !PT ;  /* 0x0000000fe20f7209 */ /* 0x000fe20007800000 */
[--C-:B------:R-:W-:Y:S01]  /*9e80*/  FADD R44, R44, -R12.reuse ;  /* 0x8000000c2c2c7221 */ /* 0x100fe20000000000 */
[----:B------:R-:W-:-:S05]  /*9e90*/  FADD R45, R45, -R12 ;  /* 0x8000000c2d2d7221 */ /* 0x000fca0000000000 */
[----:B------:R-:W-:Y:S01]  /*9ea0*/  MUFU.EX2 R114, R108 ;  /* 0x0000006c00727308 */ /* 0x000fe20000000800 */
[----:B------:R-:W-:Y:S01]  /*9eb0*/  FMNMX R15, R227, R15, !PT ;  /* 0x0000000fe30f7209 */ /* 0x000fe20007800000 */
[----:B------:R-:W-:-:S06]  /*9ec0*/  FADD R46, R46, -R12 ;  /* 0x8000000c2e2e7221 */ /* 0x000fcc0000000000 */
[----:B------:R-:W-:Y:S01]  /*9ed0*/  MUFU.EX2 R26, R17 ;  /* 0x00000011001a7308 */ /* 0x000fe20000000800 */
[----:B------:R-:W-:-:S07]  /*9ee0*/  FMNMX R15, R228, R15, !PT ;  /* 0x0000000fe40f7209 */ /* 0x000fce0007800000 */
[----:B------:R-:W-:Y:S01]  /*9ef0*/  MUFU.EX2 R107, R19 ;  /* 0x00000013006b7308 */ /* 0x000fe20000000800 */
[----:B------:R-:W-:Y:S01]  /*9f00*/  FMNMX R15, R229, R15, !PT ;  /* 0x0000000fe50f7209 */ /* 0x000fe20007800000 */
[----:B------:R-:W-:Y:S01]  /*9f10*/  FADD R137, R47, -R12 ;  /* 0x8000000c2f897221 */ /* 0x000fe20000000000 */
[----:B------:R-:W-:Y:S02]  /*9f20*/  STL [R1+0x560], R5 ;  /* 0x0005600501007387 */ /* 0x000fe40000100800 */
[----:B------:R-:W-:Y:S01]  /*9f30*/  FMNMX R15, R230, R15, !PT ;  /* 0x0000000fe60f7209 */ /* 0x000fe20007800000 */
[----:B------:R-:W-:Y:S03]  /*9f40*/  BAR.SYNC.DEFER_BLOCKING 0x0 ;  /* 0x0000000000007b1d */ /* 0x000fe60000010000 */
[----:B------:R-:W-:-:S04]  /*9f50*/  FMNMX R15, R231, R15, !PT ;  /* 0x0000000fe70f7209 */ /* 0x000fc80007800000 */
[----:B------:R-:W-:-:S04]  /*9f60*/  FMNMX R15, R232, R15, !PT ;  /* 0x0000000fe80f7209 */ /* 0x000fc80007800000 */
[----:B------:R-:W-:Y:S01]  /*9f70*/  FMNMX R15, R29, R15, !PT ;  /* 0x0000000f1d0f7209 */ /* 0x000fe20007800000 */
[----:B------:R-:W-:-:S03]  /*9f80*/  FMUL R33, R33, 1.4426950216293334961 ;  /* 0x3fb8aa3b21217820 */ /* 0x000fc60000400000 */
[----:B------:R-:W-:Y:S01]  /*9f90*/  FMNMX R15, R28, R15, !PT ;  /* 0x0000000f1c0f7209 */ /* 0x000fe20007800000 */
[----:B------:R0:W-:Y:S03]  /*9fa0*/  MUFU.EX2 R128, R33 ;  /* 0x0000002100807308 */ /* 0x0001e60000000800 */
[----:B------:R-:W-:-:S04]  /*9fb0*/  FMNMX R15, R30, R15, !PT ;  /* 0x0000000f1e0f7209 */ /* 0x000fc80007800000 */
[----:B0-----:R-:W-:Y:S01]  /*9fc0*/  FMNMX R33, R31, R15, !PT ;  /* 0x0000000f1f217209 */ /* 0x001fe20007800000 */
[----:B------:R-:W-:-:S03]  /*9fd0*/  FMUL R39, R39, 1.4426950216293334961 ;  /* 0x3fb8aa3b27277820 */ /* 0x000fc60000400000 */
[----:B------:R-:W-:Y:S01]  /*9fe0*/  FMNMX R33, R32, R33, !PT ;  /* 0x0000002120217209 */ /* 0x000fe20007800000 */
[----:B------:R0:W-:Y:S03]  /*9ff0*/  MUFU.EX2 R92, R39 ;  /* 0x00000027005c7308 */ /* 0x0001e60000000800 */
[----:B------:R-:W-:-:S04]  /*a000*/  FMNMX R33, R34, R33, !PT ;  /* 0x0000002122217209 */ /* 0x000fc80007800000 */
[----:B0-----:R-:W-:-:S04]  /*a010*/  FMNMX R39, R35, R33, !PT ;  /* 0x0000002123277209 */ /* 0x001fc80007800000 */
[----:B------:R-:W-:Y:S01]  /*a020*/  FMNMX R39, R37, R39, !PT ;  /* 0x0000002725277209 */ /* 0x000fe20007800000 */
[----:B------:R-:W-:-:S03]  /*a030*/  FMUL R21, R43, 1.4426950216293334961 ;  /* 0x3fb8aa3b2b157820 */ /* 0x000fc60000400000 */
[----:B------:R-:W-:Y:S01]  /*a040*/  FMNMX R39, R38, R39, !PT ;  /* 0x0000002726277209 */ /* 0x000fe20007800000 */
[----:B------:R-:W-:Y:S01]  /*a050*/  FMUL R43, R75, UR24 ;  /* 0x000000184b2b7c20 */ /* 0x000fe20008400000 */
[----:B------:R-:W-:Y:S02]  /*a060*/  FADD R132, R36, -R12 ;  /* 0x8000000c24847221 */ /* 0x000fe40000000000 */
[----:B------:R-:W-:Y:S01]  /*a070*/  FMNMX R39, R40, R39, !PT ;  /* 0x0000002728277209 */ /* 0x000fe20007800000 */
[----:B------:R-:W-:Y:S01]  /*a080*/  FMUL R41, R41, 1.4426950216293334961 ;  /* 0x3fb8aa3b29297820 */ /* 0x000fe20000400000 */
[----:B------:R-:W-:Y:S01]  /*a090*/  FMUL R36, R78, UR24 ;  /* 0x000000184e247c20 */ /* 0x000fe20008400000 */
[----:B------:R-:W-:Y:S02]  /*a0a0*/  FSEL R43, R43, -INF , !P3 ;  /* 0xff8000002b2b7808 */ /* 0x000fe40005800000 */
[----:B------:R-:W-:Y:S01]  /*a0b0*/  FMNMX R39, R42, R39, !PT ;  /* 0x000000272a277209 */ /* 0x000fe20007800000 */
[----:B------:R-:W-:Y:S01]  /*a0c0*/  FMUL R108, R134, 1.4426950216293334961 ;  /* 0x3fb8aa3b866c7820 */ /* 0x000fe20000400000 */
[----:B------:R-:W-:Y:S01]  /*a0d0*/  FMUL R23, R44, 1.4426950216293334961 ;  /* 0x3fb8aa3b2c177820 */ /* 0x000fe20000400000 */
[----:B------:R0:W-:Y:S01]  /*a0e0*/  MUFU.EX2 R134, R41 ;  /* 0x0000002900867308 */ /* 0x0001e20000000800 */
[----:B------:R-:W-:Y:S01]  /*a0f0*/  FMUL R44, R79, UR24 ;  /* 0x000000184f2c7c20 */ /* 0x000fe20008400000 */
[----:B------:R-:W-:Y:S01]  /*a100*/  FSEL R36, R36, -INF , !P2 ;  /* 0xff80000024247808 */ /* 0x000fe20005000000 */
[----:B------:R-:W-:Y:S01]  /*a110*/  FMUL R33, R82, UR24 ;  /* 0x0000001852217c20 */ /* 0x000fe20008400000 */
[----:B0-----:R-:W-:-:S02]  /*a120*/  FMNMX R41, R43, R39, !PT ;  /* 0x000000272b297209 */ /* 0x001fc40007800000 */
[----:B------:R-:W-:Y:S02]  /*a130*/  FSEL R44, R44, -INF , !P6 ;  /* 0xff8000002c2c7808 */ /* 0x000fe40007000000 */
[----:B------:R-:W-:Y:S01]  /*a140*/  FMNMX R41, R36, R41, !PT ;  /* 0x0000002924297209 */ /* 0x000fe20007800000 */
[----:B------:R-:W-:Y:S01]  /*a150*/  FMUL R17, R45, 1.4426950216293334961 ;  /* 0x3fb8aa3b2d117820 */ /* 0x000fe20000400000 */
[----:B------:R-:W-:Y:S01]  /*a160*/  FMUL R19, R46, 1.4426950216293334961 ;  /* 0x3fb8aa3b2e137820 */ /* 0x000fe20000400000 */
[----:B------:R-:W-:Y:S01]  /*a170*/  FMUL R45, R83, UR24 ;  /* 0x00000018532d7c20 */ /* 0x000fe20008400000 */
[----:B------:R-:W-:Y:S02]  /*a180*/  FSEL R33, R33, -INF , !P4 ;  /* 0xff80000021217808 */ /* 0x000fe40006000000 */
[----:B------:R-:W-:Y:S01]  /*a190*/  FMNMX R46, R44, R41, !PT ;  /* 0x000000292c2e7209 */ /* 0x000fe20007800000 */
[----:B------:R-:W-:Y:S01]  /*a1a0*/  FMUL R39, R86, UR24 ;  /* 0x0000001856277c20 */ /* 0x000fe20008400000 */
[----:B------:R-:W-:-:S02]  /*a1b0*/  FSEL R45, R45, -INF , !P0 ;  /* 0xff8000002d2d7808 */ /* 0x000fc40004000000 */
[----:B------:R-:W-:Y:S01]  /*a1c0*/  FMNMX R46, R33, R46, !PT ;  /* 0x0000002e212e7209 */ /* 0x000fe20007800000 */
[----:B------:R-:W-:Y:S01]  /*a1d0*/  FMUL R41, R87, UR24 ;  /* 0x0000001857297c20 */ /* 0x000fe20008400000 */
[----:B------:R-:W-:Y:S02]  /*a1e0*/  FSEL R39, R39, -INF , !P5 ;  /* 0xff80000027277808 */ /* 0x000fe40006800000 */
[----:B------:R-:W-:Y:S02]  /*a1f0*/  FMNMX R46, R45, R46, !PT ;  /* 0x0000002e2d2e7209 */ /* 0x000fe40007800000 */
[----:B------:R-:W-:Y:S02]  /*a200*/  FSEL R41, R41, -INF , !P1 ;  /* 0xff80000029297808 */ /* 0x000fe40004800000 */
[----:B------:R-:W-:-:S04]  /*a210*/  FMNMX R46, R39, R46, !PT ;  /* 0x0000002e272e7209 */ /* 0x000fc80007800000 */
[----:B------:R-:W-:-:S05]  /*a220*/  FMNMX R46, R41, R46, !PT ;  /* 0x0000002e292e7209 */ /* 0x000fca0007800000 */
[----:B------:R-:W0:Y:S02]  /*a230*/  SHFL.BFLY PT, R47, R46, 0x2, 0x1f ;  /* 0x0c401f002e2f7f89 */ /* 0x000e2400000e0000 */
[----:B0-----:R-:W-:-:S05]  /*a240*/  FMNMX R47, R46, R47, !PT ;  /* 0x0000002f2e2f7209 */ /* 0x001fca0007800000 */
[----:B------:R-:W0:Y:S04]  /*a250*/  SHFL.BFLY PT, R46, R47, 0x1, 0x1f ;  /* 0x0c201f002f2e7f89 */ /* 0x000e2800000e0000 */
[----:B------:R-:W-:Y:S04]  /*a260*/  STL [R1+0x564], R12 ;  /* 0x0005640c01007387 */ /* 0x000fe80000100800 */
[----:B------:R-:W-:Y:S04]  /*a270*/  STL [R1+0x568], R0 ;  /* 0x0005680001007387 */ /* 0x000fe80000100800 */
[----:B------:R-:W3:Y:S01]  /*a280*/  LDL.LU R250, [R1+0xec] ;  /* 0x0000ec0001fa7983 */ /* 0x000ee20000300800 */
[----:B0-----:R-:W-:Y:S01]  /*a290*/  FMNMX R46, R47, R46, !PT ;  /* 0x0000002e2f2e7209 */ /* 0x001fe20007800000 */
[----:B------:R-:W-:-:S04]  /*a2a0*/  FADD R47, -R12, R3 ;  /* 0x000000030c2f7221 */ /* 0x000fc80000000100 */
[----:B------:R-:W-:Y:S01]  /*a2b0*/  FMUL R47, R47, 1.4426950216293334961 ;  /* 0x3fb8aa3b2f2f7820 */ /* 0x000fe20000400000 */
[----:B----4-:R-:W-:-:S05]  /*a2c0*/  FMNMX R218, R46, R2, !PT ;  /* 0x000000022eda7209 */ /* 0x010fca0007800000 */
[--C-:B------:R-:W-:Y:S02]  /*a2d0*/  FADD R46, R219, -R218.reuse ;  /* 0x800000dadb2e7221 */ /* 0x100fe40000000000 */
[----:B------:R0:W1:Y:S02]  /*a2e0*/  MUFU.EX2 R219, R47 ;  /* 0x0000002f00db7308 */ /* 0x0000640000000800 */
[----:B0-----:R-:W-:Y:S02]  /*a2f0*/  FADD R47, R251, -R218 ;  /* 0x800000dafb2f7221 */ /* 0x001fe40000000000 */
[----:B------:R-:W4:Y:S04]  /*a300*/  LDL.LU R251, [R1+0xd0] ;  /* 0x0000d00001fb7983 */ /* 0x000f280000300800 */
[----:B------:R-:W3:Y:S04]  /*a310*/  LDL R3, [R1+0x534] ;  /* 0x0005340001037983 */ /* 0x000ee80000100800 */
        /* <DEDUP_REMOVED lines=10> */
[----:B------:R-:W-:Y:S04]  /*a3c0*/  STS.U16 [R8+UR21+0x4880], R240 ;  /* 0x004880f008007988 */ /* 0x000fe80008000415 */
[----:B------:R-:W-:Y:S04]  /*a3d0*/  STS.U16 [R8+UR21+0x4c80], R238 ;  /* 0x004c80ee08007988 */ /* 0x000fe80008000415 */
[----:B------:R-:W-:Y:S04]  /*a3e0*/  STS.U16 [R8+UR21+0x5080], R235 ;  /* 0x005080eb08007988 */ /* 0x000fe80008000415 */
[----:B------:R-:W-:Y:S04]  /*a3f0*/  STS.U16 [R8+UR21+0x5480], R234 ;  /* 0x005480ea08007988 */ /* 0x000fe80008000415 */
[----:B------:R-:W-:Y:S04]  /*a400*/  STS.U16 [R8+UR21+0x5880], R74 ;  /* 0x0058804a08007988 */ /* 0x000fe80008000415 */
[----:B------:R-:W-:Y:S04]  /*a410*/  STS.U16 [R8+UR21+0x5c80], R70 ;  /* 0x005c804608007988 */ /* 0x000fe80008000415 */
[----:B---3--:R0:W-:Y:S04]  /*a420*/  STS.U16 [R3+UR21+0x4100], R250 ;  /* 0x004100fa03007988 */ /* 0x0081e80008000415 */
[----:B----4-:R2:W-:Y:S04]  /*a430*/  STS.U16 [R3+UR21+0x4500], R251 ;  /* 0x004500fb03007988 */ /* 0x0105e80008000415 */
[----:B0-----:R-:W3:Y:S04]  /*a440*/  LDL.LU R250, [R1+0xf0] ;  /* 0x0000f00001fa7983 */ /* 0x001ee80000300800 */
[----:B--2---:R-:W2:Y:S04]  /*a450*/  LDL.LU R251, [R1+0xd8] ;  /* 0x0000d80001fb7983 */ /* 0x004ea80000300800 */
[----:B------:R-:W3:Y:S04]  /*a460*/  LDL R0, [R1+0x530] ;  /* 0x0005300001007983 */ /* 0x000ee80000100800 */
[----:B------:R-:W-:Y:S04]  /*a470*/  STS.U16 [R3+UR21+0x4900], R241 ;  /* 0x004900f103007988 */ /* 0x000fe80008000415 */
[----:B------:R-:W-:Y:S04]  /*a480*/  STS.U16 [R3+UR21+0x4d00], R239 ;  /* 0x004d00ef03007988 */ /* 0x000fe80008000415 */
[----:B------:R-:W-:Y:S04]  /*a490*/  STS.U16 [R3+UR21+0x5100], R237 ;  /* 0x005100ed03007988 */ /* 0x000fe80008000415 */
[----:B------:R-:W-:Y:S04]  /*a4a0*/  STS.U16 [R3+UR21+0x5500], R236 ;  /* 0x005500ec03007988 */ /* 0x000fe80008000415 */
[----:B------:R-:W-:Y:S04]  /*a4b0*/  STS.U16 [R3+UR21+0x5900], R76 ;  /* 0x0059004c03007988 */ /* 0x000fe80008000415 */
[----:B------:R-:W-:Y:S04]  /*a4c0*/  STS.U16 [R3+UR21+0x5d00], R67 ;  /* 0x005d004303007988 */ /* 0x000fe80008000415 */
[----:B------:R-:W4:Y:S04]  /*a4d0*/  LDL.LU R10, [R1+0x100] ;  /* 0x00010000010a7983 */ /* 0x000f280000300800 */
[----:B------:R-:W4:Y:S04]  /*a4e0*/  LDL.LU R252, [R1+0xe8] ;  /* 0x0000e80001fc7983 */ /* 0x000f280000300800 */
[----:B---3--:R0:W-:Y:S04]  /*a4f0*/  STS.U16 [R0+UR21+0x4180], R250 ;  /* 0x004180fa00007988 */ /* 0x0081e80008000415 */
[----:B--2---:R2:W-:Y:S04]  /*a500*/  STS.U16 [R0+UR21+0x4580], R251 ;  /* 0x004580fb00007988 */ /* 0x0045e80008000415 */
[----:B0-----:R-:W3:Y:S04]  /*a510*/  LDL.LU R250, [R1+0xc8] ;  /* 0x0000c80001fa7983 */ /* 0x001ee80000300800 */
[----:B--2---:R-:W2:Y:S04]  /*a520*/  LDL.LU R251, [R1+0xb0] ;  /* 0x0000b00001fb7983 */ /* 0x004ea80000300800 */
[----:B------:R-:W4:Y:S01]  /*a530*/  LDL R5, [R1+0x52c] ;  /* 0x00052c0001057983 */ /* 0x000f220000100800 */
[----:B------:R-:W-:-:S03]  /*a540*/  FADD R139, R139, -R12 ;  /* 0x8000000c8b8b7221 */ /* 0x000fc60000000000 */
[----:B------:R-:W-:Y:S04]  /*a550*/  STS.U16 [R0+UR21+0x4980], R245 ;  /* 0x004980f500007988 */ /* 0x000fe80008000415 */
[----:B------:R-:W-:Y:S01]  /*a560*/  STS.U16 [R0+UR21+0x4d80], R242 ;  /* 0x004d80f200007988 */ /* 0x000fe20008000415 */
[----:B------:R-:W-:-:S03]  /*a570*/  FMUL R139, R139, 1.4426950216293334961 ;  /* 0x3fb8aa3b8b8b7820 */ /* 0x000fc60000400000 */
[----:B------:R-:W-:Y:S04]  /*a580*/  STS.U16 [R0+UR21+0x5180], R243 ;  /* 0x005180f300007988 */ /* 0x000fe80008000415 */
[----:B------:R-:W-:Y:S01]  /*a590*/  STS.U16 [R0+UR21+0x5580], R244 ;  /* 0x005580f400007988 */ /* 0x000fe20008000415 */
[----:B------:R-:W-:-:S03]  /*a5a0*/  FMUL R111, R126, 1.4426950216293334961 ;  /* 0x3fb8aa3b7e6f7820 */ /* 0x000fc60000400000 */
[----:B------:R-:W2:Y:S04]  /*a5b0*/  LDL.LU R3, [R1+0xfc] ;  /* 0x0000fc0001037983 */ /* 0x000ea80000300800 */
[----:B------:R-:W-:Y:S01]  /*a5c0*/  STS.U16 [R0+UR21+0x5980], R88 ;  /* 0x0059805800007988 */ /* 0x000fe20008000415 */
[----:B------:R-:W-:-:S03]  /*a5d0*/  FADD R126, R124, -R12 ;  /* 0x8000000c7c7e7221 */ /* 0x000fc60000000000 */
[----:B------:R-:W2:Y:S04]  /*a5e0*/  LDL.LU R9, [R1+0xe4] ;  /* 0x0000e40001097983 */ /* 0x000ea80000300800 */
[----:B------:R0:W-:Y:S01]  /*a5f0*/  STS.U16 [R0+UR21+0x5d80], R72 ;  /* 0x005d804800007988 */ /* 0x0001e20008000415 */
[----:B------:R1:W-:Y:S03]  /*a600*/  MUFU.EX2 R124, R139 ;  /* 0x0000008b007c7308 */ /* 0x0003e60000000800 */
[----:B------:R-:W2:Y:S01]  /*a610*/  LDL.LU R8, [R1+0xc4] ;  /* 0x0000c40001087983 */ /* 0x000ea20000300800 */
[--C-:B------:R-:W-:Y:S01]  /*a620*/  FADD R25, R25, -R12.reuse ;  /* 0x8000000c19197221 */ /* 0x100fe20000000000 */
[--C-:B------:R-:W-:Y:S01]  /*a630*/  FADD R141, R141, -R12.reuse ;  /* 0x8000000c8d8d7221 */ /* 0x100fe20000000000 */
[--C-:B------:R-:W-:Y:S01]  /*a640*/  FADD R122, R27, -R12.reuse ;  /* 0x8000000c1b7a7221 */ /* 0x100fe20000000000 */
[----:B0-----:R-:W2:Y:S01]  /*a650*/  LDL.LU R0, [R1+0xa0] ;  /* 0x0000a00001007983 */ /* 0x001ea20000300800 */
[--C-:B------:R-:W-:Y:S01]  /*a660*/  FADD R48, R48, -R12.reuse ;  /* 0x8000000c30307221 */ /* 0x100fe20000000000 */
[--C-:B------:R-:W-:Y:S01]  /*a670*/  FADD R138, R54, -R12.reuse ;  /* 0x8000000c368a7221 */ /* 0x100fe20000000000 */
[--C-:B-1----:R-:W-:Y:S01]  /*a680*/  FADD R139, R49, -R12.reuse ;  /* 0x8000000c318b7221 */ /* 0x102fe20000000000 */
[--C-:B------:R-:W-:Y:S01]  /*a690*/  FADD R50, R50, -R12.reuse ;  /* 0x8000000c32327221 */ /* 0x100fe20000000000 */
        /* <DEDUP_REMOVED lines=12> */
[----:B------:R-:W-:Y:S01]  /*a760*/  FADD R65, R65, -R12 ;  /* 0x8000000c41417221 */ /* 0x000fe20000000000 */
[----:B----4-:R-:W-:Y:S04]  /*a770*/  STS.U16 [R5+UR21+0x4200], R10 ;  /* 0x0042000a05007988 */ /* 0x010fe80008000415 */
[----:B------:R0:W-:Y:S04]  /*a780*/  STS.U16 [R5+UR21+0x4600], R252 ;  /* 0x004600fc05007988 */ /* 0x0001e80008000415 */
[----:B---3--:R1:W-:Y:S04]  /*a790*/  STS.U16 [R5+UR21+0x4a00], R250 ;  /* 0x004a00fa05007988 */ /* 0x0083e80008000415 */
[----:B--2---:R2:W-:Y:S04]  /*a7a0*/  STS.U16 [R5+UR21+0x4e00], R251 ;  /* 0x004e00fb05007988 */ /* 0x0045e80008000415 */
[----:B0-----:R-:W3:Y:S04]  /*a7b0*/  LDL R252, [R1+0x528] ;  /* 0x0005280001fc7983 */ /* 0x001ee80000100800 */
[----:B-1----:R-:W4:Y:S04]  /*a7c0*/  LDL.LU R250, [R1+0xe0] ;  /* 0x0000e00001fa7983 */ /* 0x002f280000300800 */
[----:B--2---:R-:W2:Y:S04]  /*a7d0*/  LDL.LU R251, [R1+0xc0] ;  /* 0x0000c00001fb7983 */ /* 0x004ea80000300800 */
[----:B------:R-:W2:Y:S04]  /*a7e0*/  LDL.LU R12, [R1+0xa8] ;  /* 0x0000a800010c7983 */ /* 0x000ea80000300800 */
[----:B------:R0:W-:Y:S04]  /*a7f0*/  STS.U16 [R5+UR21+0x5200], R248 ;  /* 0x005200f805007988 */ /* 0x0001e80008000415 */
[----:B0-----:R-:W4:Y:S04]  /*a800*/  LDL.LU R248, [R1+0xac] ;  /* 0x0000ac0001f87983 */ /* 0x001f280000300800 */
[----:B------:R-:W-:Y:S04]  /*a810*/  STS.U16 [R5+UR21+0x5600], R247 ;  /* 0x005600f705007988 */ /* 0x000fe80008000415 */
[----:B------:R-:W-:Y:S04]  /*a820*/  STS.U16 [R5+UR21+0x5a00], R84 ;  /* 0x005a005405007988 */ /* 0x000fe80008000415 */
[----:B------:R0:W-:Y:S04]  /*a830*/  STS.U16 [R5+UR21+0x5e00], R71 ;  /* 0x005e004705007988 */ /* 0x0001e80008000415 */
[----:B------:R-:W2:Y:S04]  /*a840*/  LDL.LU R11, [R1+0xf4] ;  /* 0x0000f400010b7983 */ /* 0x000ea80000300800 */
[----:B0-----:R-:W2:Y:S04]  /*a850*/  LDL R5, [R1+0x524] ;  /* 0x0005240001057983 */ /* 0x001ea80000100800 */
[----:B------:R-:W2:Y:S04]  /*a860*/  LDL.LU R10, [R1+0xdc] ;  /* 0x0000dc00010a7983 */ /* 0x000ea80000300800 */
[----:B---3--:R0:W-:Y:S04]  /*a870*/  STS.U16 [R252+UR21+0x4280], R3 ;  /* 0x00428003fc007988 */ /* 0x0081e80008000415 */
[----:B------:R1:W-:Y:S04]  /*a880*/  STS.U16 [R252+UR21+0x4680], R9 ;  /* 0x00468009fc007988 */ /* 0x0003e80008000415 */
[----:B------:R3:W-:Y:S04]  /*a890*/  STS.U16 [R252+UR21+0x4a80], R8 ;  /* 0x004a8008fc007988 */ /* 0x0007e80008000415 */
[----:B0-----:R-:W2:Y:S04]  /*a8a0*/  LDL.LU R3, [R1+0xbc] ;  /* 0x0000bc0001037983 */ /* 0x001ea80000300800 */
[----:B-1----:R-:W2:Y:S04]  /*a8b0*/  LDL.LU R9, [R1+0xa4] ;  /* 0x0000a40001097983 */ /* 0x002ea80000300800 */
[----:B---3--:R-:W3:Y:S04]  /*a8c0*/  LDL.LU R8, [R1+0x9c] ;  /* 0x00009c0001087983 */ /* 0x008ee80000300800 */
[----:B----4-:R-:W-:Y:S04]  /*a8d0*/  STS.U16 [R252+UR21+0x4e80], R248 ;  /* 0x004e80f8fc007988 */ /* 0x010fe80008000415 */
[----:B------:R0:W-:Y:S04]  /*a8e0*/  STS.U16 [R252+UR21+0x5280], R0 ;  /* 0x00528000fc007988 */ /* 0x0001e80008000415 */
[----:B------:R1:W-:Y:S04]  /*a8f0*/  STS.U16 [R252+UR21+0x5680], R249 ;  /* 0x005680f9fc007988 */ /* 0x0003e80008000415 */
[----:B0-----:R-:W4:Y:S04]  /*a900*/  LDL R0, [R1+0x518] ;  /* 0x0005180001007983 */ /* 0x001f280000100800 */
[----:B-1----:R-:W2:Y:S04]  /*a910*/  LDL.LU R249, [R1+0xf8] ;  /* 0x0000f80001f97983 */ /* 0x002ea80000300800 */
[----:B------:R-:W-:Y:S04]  /*a920*/  STS.U16 [R252+UR21+0x5a80], R81 ;  /* 0x005a8051fc007988 */ /* 0x000fe80008000415 */
[----:B------:R0:W-:Y:S04]  /*a930*/  STS.U16 [R252+UR21+0x5e80], R69 ;  /* 0x005e8045fc007988 */ /* 0x0001e80008000415 */
[----:B0-----:R-:W3:Y:S01]  /*a940*/  LDL.LU R252, [R1+0x5a0] ;  /* 0x0005a00001fc7983 */ /* 0x001ee20000300800 */
[----:B------:R-:W-:Y:S01]  /*a950*/  FMUL R46, R46, 1.4426950216293334961 ;  /* 0x3fb8aa3b2e2e7820 */ /* 0x000fe20000400000 */
[----:B------:R-:W-:-:S02]  /*a960*/  FMUL R47, R47, 1.4426950216293334961 ;  /* 0x3fb8aa3b2f2f7820 */ /* 0x000fc40000400000 */
[----:B--2---:R-:W-:Y:S04]  /*a970*/  STS.U16 [R5+UR21+0x4300], R249 ;  /* 0x004300f905007988 */ /* 0x004fe80008000415 */
[----:B------:R0:W-:Y:S04]  /*a980*/  STS.U16 [R5+UR21+0x4700], R250 ;  /* 0x004700fa05007988 */ /* 0x0001e80008000415 */
[----:B------:R1:W-:Y:S04]  /*a990*/  STS.U16 [R5+UR21+0x4b00], R251 ;  /* 0x004b00fb05007988 */ /* 0x0003e80008000415 */
[----:B0-----:R-:W2:Y:S04]  /*a9a0*/  LDL.LU R250, [R1+0x59c] ;  /* 0x00059c0001fa7983 */ /* 0x001ea80000300800 */
[----:B-1----:R-:W4:Y:S01]  /*a9b0*/  LDL.LU R251, [R1+0x598] ;  /* 0x0005980001fb7983 */ /* 0x002f220000300800 */
[----:B------:R0:W-:Y:S02]  /*a9c0*/  MUFU.EX2 R220, R46 ;  /* 0x0000002e00dc7308 */ /* 0x0001e40000000800 */
[----:B0-----:R-:W-:-:S06]  /*a9d0*/  FADD R46, R221, -R218 ;  /* 0x800000dadd2e7221 */ /* 0x001fcc0000000000 */
[----:B------:R0:W-:Y:S01]  /*a9e0*/  MUFU.EX2 R221, R47 ;  /* 0x0000002f00dd7308 */ /* 0x0001e20000000800 */
[----:B------:R-:W-:Y:S01]  /*a9f0*/  FMUL R46, R46, 1.4426950216293334961 ;  /* 0x3fb8aa3b2e2e7820 */ /* 0x000fe20000400000 */
[----:B0-----:R-:W-:-:S06]  /*aa00*/  FADD R47, R222, -R218 ;  /* 0x800000dade2f7221 */ /* 0x001fcc0000000000 */
[----:B------:R0:W-:Y:S01]  /*aa10*/  MUFU.EX2 R222, R46 ;  /* 0x0000002e00de7308 */ /* 0x0001e20000000800 */
[----:B------:R-:W-:-:S07]  /*aa20*/  FMUL R47, R47, 1.4426950216293334961 ;  /* 0x3fb8aa3b2f2f7820 */ /* 0x000fce0000400000 */
[----:B------:R1:W-:Y:S01]  /*aa30*/  MUFU.EX2 R223, R47 ;  /* 0x0000002f00df7308 */ /* 0x0003e20000000800 */
[--C-:B0-----:R-:W-:Y:S01]  /*aa40*/  FADD R46, R225, -R218.reuse ;  /* 0x800000dae12e7221 */ /* 0x101fe20000000000 */
[----:B------:R-:W-:-:S03]  /*aa50*/  FADD R28, R28, -R218 ;  /* 0x800000da1c1c7221 */ /* 0x000fc60000000000 */
[----:B------:R-:W-:Y:S01]  /*aa60*/  FMUL R46, R46, 1.4426950216293334961 ;  /* 0x3fb8aa3b2e2e7820 */ /* 0x000fe20000400000 */
[----:B-1----:R-:W-:-:S03]  /*aa70*/  FADD R47, R226, -R218 ;  /* 0x800000dae22f7221 */ /* 0x002fc60000000000 */
[----:B------:R0:W-:Y:S01]  /*aa80*/  MUFU.EX2 R226, R46 ;  /* 0x0000002e00e27308 */ /* 0x0001e20000000800 */
[----:B------:R-:W-:Y:S01]  /*aa90*/  FMUL R47, R47, 1.4426950216293334961 ;  /* 0x3fb8aa3b2f2f7820 */ /* 0x000fe20000400000 */
[----:B------:R-:W-:Y:S01]  /*aaa0*/  FMUL R28, R28, 1.4426950216293334961 ;  /* 0x3fb8aa3b1c1c7820 */ /* 0x000fe20000400000 */
[----:B------:R-:W-:Y:S01]  /*aab0*/  STS.U16 [R5+UR21+0x4f00], R12 ;  /* 0x004f000c05007988 */ /* 0x000fe20008000415 */
[----:B0-----:R-:W-:-:S04]  /*aac0*/  FADD R46, R227, -R218 ;  /* 0x800000dae32e7221 */ /* 0x001fc80000000000 */
[----:B------:R0:W-:Y:S01]  /*aad0*/  MUFU.EX2 R227, R47 ;  /* 0x0000002f00e37308 */ /* 0x0001e20000000800 */
[----:B------:R-:W-:Y:S01]  /*aae0*/  FMUL R46, R46, 1.4426950216293334961 ;  /* 0x3fb8aa3b2e2e7820 */ /* 0x000fe20000400000 */
[----:B0-----:R-:W-:-:S06]  /*aaf0*/  FADD R47, R228, -R218 ;  /* 0x800000dae42f7221 */ /* 0x001fcc0000000000 */
[----:B------:R0:W-:Y:S01]  /*ab00*/  MUFU.EX2 R235, R28 ;  /* 0x0000001c00eb7308 */ /* 0x0001e20000000800 */
[----:B------:R-:W-:-:S07]  /*ab10*/  FMUL R47, R47, 1.4426950216293334961 ;  /* 0x3fb8aa3b2f2f7820 */ /* 0x000fce0000400000 */
[----:B------:R1:W-:Y:S01]  /*ab20*/  MUFU.EX2 R228, R46 ;  /* 0x0000002e00e47308 */ /* 0x0003e20000000800 */
[----:B0-----:R-:W-:-:S04]  /*ab30*/  FADD R28, -R218, R2 ;  /* 0x00000002da1c7221 */ /* 0x001fc80000000100 */
[----:B------:R-:W-:Y:S01]  /*ab40*/  FMUL R28, R28, 1.4426950216293334961 ;  /* 0x3fb8aa3b1c1c7820 */ /* 0x000fe20000400000 */
[--C-:B-1----:R-:W-:Y:S02]  /*ab50*/  FADD R46, R229, -R218.reuse ;  /* 0x800000dae52e7221 */ /* 0x102fe40000000000 */
[----:B------:R0:W-:Y:S02]  /*ab60*/  MUFU.EX2 R229, R47 ;  /* 0x0000002f00e57308 */ /* 0x0001e40000000800 */
[----:B------:R-:W-:Y:S01]  /*ab70*/  FMUL R46, R46, 1.4426950216293334961 ;  /* 0x3fb8aa3b2e2e7820 */ /* 0x000fe20000400000 */
[----:B------:R-:W-:Y:S01]  /*ab80*/  STL [R1+0x56c], R218 ;  /* 0x00056cda01007387 */ /* 0x000fe20000100800 */
[----:B0-----:R-:W-:-:S04]  /*ab90*/  FADD R47, R230, -R218 ;  /* 0x800000dae62f7221 */ /* 0x001fc80000000000 */
[----:B------:R0:W-:Y:S01]  /*aba0*/  MUFU.EX2 R230, R46 ;  /* 0x0000002e00e67308 */ /* 0x0001e20000000800 */
[----:B------:R-:W-:Y:S01]  /*abb0*/  FMUL R47, R47, 1.4426950216293334961 ;  /* 0x3fb8aa3b2f2f7820 */ /* 0x000fe20000400000 */
[--C-:B------:R-:W-:Y:S01]  /*abc0*/  FADD R224, R224, -R218.reuse ;  /* 0x800000dae0e07221 */ /* 0x100fe20000000000 */
[--C-:B------:R-:W-:Y:S01]  /*abd0*/  FADD R233, R233, -R218.reuse ;  /* 0x800000dae9e97221 */ /* 0x100fe20000000000 */
[--C-:B------:R-:W-:Y:S01]  /*abe0*/  FADD R29, R29, -R218.reuse ;  /* 0x800000da1d1d7221 */ /* 0x100fe20000000000 */
[--C-:B------:R-:W-:Y:S01]  /*abf0*/  FADD R30, R30, -R218.reuse ;  /* 0x800000da1e1e7221 */ /* 0x100fe20000000000 */
[--C-:B------:R-:W-:Y:S01]  /*ac00*/  FADD R31, R31, -R218.reuse ;  /* 0x800000da1f1f7221 */ /* 0x100fe20000000000 */
[--C-:B0-----:R-:W-:Y:S01]  /*ac10*/  FADD R46, R231, -R218.reuse ;  /* 0x800000dae72e7221 */ /* 0x101fe20000000000 */
[--C-:B------:R-:W-:Y:S01]  /*ac20*/  FADD R32, R32, -R218.reuse ;  /* 0x800000da20207221 */ /* 0x100fe20000000000 */
[----:B------:R0:W-:Y:S01]  /*ac30*/  MUFU.EX2 R231, R47 ;  /* 0x0000002f00e77308 */ /* 0x0001e20000000800 */
        /* <DEDUP_REMOVED lines=8> */
[--C-:B0-----:R-:W-:Y:S01]  /*acc0*/  FADD R47, R232, -R218.reuse ;  /* 0x800000dae82f7221 */ /* 0x101fe20000000000 */
[--C-:B------:R-:W-:Y:S01]  /*acd0*/  FADD R44, R44, -R218.reuse ;  /* 0x800000da2c2c7221 */ /* 0x100fe20000000000 */
[--C-:B------:R-:W-:Y:S01]  /*ace0*/  FADD R33, R33, -R218.reuse ;  /* 0x800000da21217221 */ /* 0x100fe20000000000 */
[--C-:B------:R-:W-:Y:S01]  /*acf0*/  FADD R45, R45, -R218.reuse ;  /* 0x800000da2d2d7221 */ /* 0x100fe20000000000 */
[--C-:B------:R-:W-:Y:S01]  /*ad00*/  FADD R39, R39, -R218.reuse ;  /* 0x800000da27277221 */ /* 0x100fe20000000000 */
[----:B------:R-:W-:Y:S01]  /*ad10*/  FADD R41, R41, -R218 ;  /* 0x800000da29297221 */ /* 0x000fe20000000000 */
[-C--:B------:R-:W-:Y:S01]  /*ad20*/  FMUL R152, R152, R219.reuse ;  /* 0x000000db98987220 */ /* 0x080fe20000400000 */
        /* <DEDUP_REMOVED lines=14> */
[----:B------:R-:W-:Y:S01]  /*ae10*/  FMUL R181, R181, R219 ;  /* 0x000000dbb5b57220 */ /* 0x000fe20000400000 */
[----:B----4-:R-:W-:Y:S04]  /*ae20*/  STS.U16 [R5+UR21+0x5300], R251 ;  /* 0x005300fb05007988 */ /* 0x010fe80008000415 */
[----:B--2---:R-:W-:Y:S04]  /*ae30*/  STS.U16 [R5+UR21+0x5700], R250 ;  /* 0x005700fa05007988 */ /* 0x004fe80008000415 */
[----:B------:R-:W-:Y:S04]  /*ae40*/  STS.U16 [R5+UR21+0x5b00], R80 ;  /* 0x005b005005007988 */ /* 0x000fe80008000415 */
[----:B------:R-:W-:Y:S04]  /*ae50*/  STS.U16 [R5+UR21+0x5f00], R68 ;  /* 0x005f004405007988 */ /* 0x000fe80008000415 */
[----:B------:R-:W-:Y:S04]  /*ae60*/  STS.U16 [R0+UR21+0x4380], R11 ;  /* 0x0043800b00007988 */ /* 0x000fe80008000415 */
[----:B------:R-:W-:Y:S04]  /*ae70*/  STS.U16 [R0+UR21+0x4780], R10 ;  /* 0x0047800a00007988 */ /* 0x000fe80008000415 */
[----:B------:R0:W-:Y:S04]  /*ae80*/  STS.U16 [R0+UR21+0x4b80], R3 ;  /* 0x004b800300007988 */ /* 0x0001e80008000415 */
[----:B------:R-:W-:Y:S04]  /*ae90*/  STS.U16 [R0+UR21+0x4f80], R9 ;  /* 0x004f800900007988 */ /* 0x000fe80008000415 */
[----:B---3--:R-:W-:Y:S04]  /*aea0*/  STS.U16 [R0+UR21+0x5380], R8 ;  /* 0x0053800800007988 */ /* 0x008fe80008000415 */
[----:B------:R1:W-:Y:S04]  /*aeb0*/  STS.U16 [R0+UR21+0x5780], R252 ;  /* 0x005780fc00007988 */ /* 0x0003e80008000415 */
[----:B0-----:R-:W2:Y:S04]  /*aec0*/  LDL.LU R3, [R1+0x38] ;  /* 0x0000380001037983 */ /* 0x001ea80000300800 */
[----:B------:R-:W2:Y:S01]  /*aed0*/  LDL.LU R2, [R1+0x3c] ;  /* 0x00003c0001027983 */ /* 0x000ea20000300800 */
[----:B-1----:R-:W0:Y:S03]  /*aee0*/  MUFU.EX2 R252, R28 ;  /* 0x0000001c00fc7308 */ /* 0x002e260000000800 */
[----:B------:R-:W-:Y:S04]  /*aef0*/  STS.U16 [R0+UR21+0x5b80], R77 ;  /* 0x005b804d00007988 */ /* 0x000fe80008000415 */
[----:B------:R-:W3:Y:S04]  /*af00*/  LDL R9, [R1+0x28] ;  /* 0x0000280001097983 */ /* 0x000ee80000100800 */
[----:B------:R-:W3:Y:S04]  /*af10*/  LDL R8, [R1+0x2c] ;  /* 0x00002c0001087983 */ /* 0x000ee80000100800 */
[----:B------:R1:W-:Y:S04]  /*af20*/  STS.U16 [R0+UR21+0x5f80], R52 ;  /* 0x005f803400007988 */ /* 0x0003e80008000415 */
[----:B------:R-:W4:Y:S01]  /*af30*/  LDL.LU R218, [R1+0x30] ;  /* 0x0000300001da7983 */ /* 0x000f220000300800 */
[-C--:B0-----:R-:W-:Y:S01]  /*af40*/  FMUL R154, R154, R252.reuse ;  /* 0x000000fc9a9a7220 */ /* 0x081fe20000400000 */
[-C--:B------:R-:W-:Y:S01]  /*af50*/  FMUL R155, R155, R252.reuse ;  /* 0x000000fc9b9b7220 */ /* 0x080fe20000400000 */
[-C--:B------:R-:W-:Y:S01]  /*af60*/  FMUL R158, R158, R252.reuse ;  /* 0x000000fc9e9e7220 */ /* 0x080fe20000400000 */
[-C--:B------:R-:W-:Y:S01]  /*af70*/  FMUL R159, R159, R252.reuse ;  /* 0x000000fc9f9f7220 */ /* 0x080fe20000400000 */
[-C--:B------:R-:W-:Y:S01]  /*af80*/  FMUL R162, R162, R252.reuse ;  /* 0x000000fca2a27220 */ /* 0x080fe20000400000 */
[----:B-1----:R-:W3:Y:S04]  /*af90*/  LDL.LU R0, [R1+0x20] ;  /* 0x0000200001007983 */ /* 0x002ee80000300800 */
[----:B------:R-:W3:Y:S04]  /*afa0*/  LDL.LU R12, [R1+0x1c] ;  /* 0x00001c00010c7983 */ /* 0x000ee80000300800 */
[----:B------:R-:W3:Y:S04]  /*afb0*/  LDL.LU R5, [R1+0x18] ;  /* 0x0000180001057983 */ /* 0x000ee80000300800 */
[----:B------:R-:W3:Y:S04]  /*afc0*/  LDL.LU R11, [R1+0x14] ;  /* 0x00001400010b7983 */ /* 0x000ee80000300800 */
[----:B------:R-:W3:Y:S04]  /*afd0*/  LDL.LU R10, [R1+0x10] ;  /* 0x00001000010a7983 */ /* 0x000ee80000300800 */
[----:B------:R0:W-:Y:S01]  /*afe0*/  STL [R1+0x570], R219 ;  /* 0x000570db01007387 */ /* 0x0001e20000100800 */
        /* <DEDUP_REMOVED lines=9> */
[----:B0-----:R-:W4:Y:S01]  /*b080*/  LDL.LU R219, [R1+0x4] ;  /* 0x0000040001db7983 */ /* 0x001f220000300800 */
[-C--:B------:R-:W-:Y:S01]  /*b090*/  FMUL R182, R182, R252.reuse ;  /* 0x000000fcb6b67220 */ /* 0x080fe20000400000 */
[----:B------:R-:W-:-:S02]  /*b0a0*/  FMUL R183, R183, R252 ;  /* 0x000000fcb7b77220 */ /* 0x000fc40000400000 */
[----:B------:R0:W-:Y:S01]  /*b0b0*/  STL [R1+0x574], R252 ;  /* 0x000574fc01007387 */ /* 0x0001e20000100800 */
[----:B------:R-:W-:Y:S01]  /*b0c0*/  FMUL R29, R29, 1.4426950216293334961 ;  /* 0x3fb8aa3b1d1d7820 */ /* 0x000fe20000400000 */
[----:B------:R-:W-:Y:S01]  /*b0d0*/  FMUL R30, R30, 1.4426950216293334961 ;  /* 0x3fb8aa3b1e1e7820 */ /* 0x000fe20000400000 */
[----:B------:R-:W-:Y:S01]  /*b0e0*/  FMUL R34, R34, 1.4426950216293334961 ;  /* 0x3fb8aa3b22227820 */ /* 0x000fe20000400000 */
[----:B------:R-:W-:Y:S01]  /*b0f0*/  FMUL R32, R32, 1.4426950216293334961 ;  /* 0x3fb8aa3b20207820 */ /* 0x000fe20000400000 */
[----:B------:R1:W-:Y:S06]  /*b100*/  MEMBAR.ALL.CTA ;  /* 0x0000000000007992 */ /* 0x0003ec0000008000 */
[----:B-1----:R-:W1:Y:S04]  /*b110*/  FENCE.VIEW.ASYNC.S ;  /* 0x00000000000073c6 */ /* 0x002e680000000000 */
[----:B0-----:R-:W3:Y:S01]  /*b120*/  LDL.LU R252, [R1+0x34] ;  /* 0x0000340001fc7983 */ /* 0x001ee20000300800 */
[----:B------:R4:W-:Y:S08]  /*b130*/  MUFU.EX2 R234, R29 ;  /* 0x0000001d00ea7308 */ /* 0x0009f00000000800 */
[----:B------:R3:W-:Y:S01]  /*b140*/  MUFU.EX2 R236, R30 ;  /* 0x0000001e00ec7308 */ /* 0x0007e20000000800 */
[----:B--2---:R-:W-:-:S02]  /*b150*/  F2FP.F16.F32.PACK_AB R28, R3, R2 ;  /* 0x00000002031c723e */ /* 0x004fc400000000ff */
[----:B----4-:R-:W-:Y:S02]  /*b160*/  F2FP.F16.F32.PACK_AB R29, R4, R219 ;  /* 0x000000db041d723e */ /* 0x010fe400000000ff */
[----:B------:R-:W2:Y:S04]  /*b170*/  LDL.LU R4, [R1+0x594] ;  /* 0x0005940001047983 */ /* 0x000ea80000300800 */
[----:B------:R0:W-:Y:S01]  /*b180*/  STL [R1+0x580], R219 ;  /* 0x000580db01007387 */ /* 0x0001e20000100800 */
[----:B---3--:R-:W-:Y:S01]  /*b190*/  F2FP.F16.F32.PACK_AB R30, R218, R252 ;  /* 0x000000fcda1e723e */ /* 0x008fe200000000ff */
[----:B0-----:R-:W-:Y:S02]  /*b1a0*/  IMAD.MOV.U32 R219, RZ, RZ, R3 ;  /* 0x000000ffffdb7224 */ /* 0x001fe400078e0003 */
[----:B------:R-:W3:Y:S04]  /*b1b0*/  LDL.LU R3, [R1+0x590] ;  /* 0x0005900001037983 */ /* 0x000ee80000300800 */
[----:B------:R0:W-:Y:S02]  /*b1c0*/  STL [R1+0x57c], R252 ;  /* 0x00057cfc01007387 */ /* 0x0001e40000100800 */
[----:B0-----:R-:W-:-:S02]  /*b1d0*/  IMAD.MOV.U32 R252, RZ, RZ, R2 ;  /* 0x000000fffffc7224 */ /* 0x001fc400078e0002 */
[----:B------:R-:W3:Y:S04]  /*b1e0*/  LDL.LU R2, [R1+0x58c] ;  /* 0x00058c0001027983 */ /* 0x000ee80000300800 */
[----:B------:R0:W-:Y:S04]  /*b1f0*/  STL [R1+0x578], R218 ;  /* 0x000578da01007387 */ /* 0x0001e80000100800 */
[----:B0-----:R-:W4:Y:S01]  /*b200*/  LDL R218, [R1+0x24] ;  /* 0x0000240001da7983 */ /* 0x001f220000100800 */
[----:B------:R-:W-:Y:S08]  /*b210*/  MUFU.EX2 R239, R34 ;  /* 0x0000002200ef7308 */ /* 0x000ff00000000800 */
[----:B------:R0:W-:Y:S02]  /*b220*/  MUFU.EX2 R238, R32 ;  /* 0x0000002000ee7308 */ /* 0x0001e40000000800 */
[----:B0-----:R-:W-:-:S02]  /*b230*/  F2FP.F16.F32.PACK_AB R32, R9, R8 ;  /* 0x000000080920723e */ /* 0x001fc400000000ff */
[----:B------:R-:W2:Y:S04]  /*b240*/  LDL.LU R9, [R1+0x588] ;  /* 0x0005880001097983 */ /* 0x000ea80000300800 */
[----:B------:R-:W2:Y:S01]  /*b250*/  LDL.LU R8, [R1+0x584] ;  /* 0x0005840001087983 */ /* 0x000ea20000300800 */
[----:B------:R-:W-:Y:S01]  /*b260*/  FMUL R94, R94, 1.4426950216293334961 ;  /* 0x3fb8aa3b5e5e7820 */ /* 0x000fe20000400000 */
        /* <DEDUP_REMOVED lines=53> */
[----:B------:R-:W-:Y:S08]  /*b5c0*/  MUFU.EX2 R96, R96 ;  /* 0x0000006000607308 */ /* 0x000ff00000000800 */
[----:B------:R-:W-:Y:S08]  /*b5d0*/  MUFU.EX2 R98, R98 ;  /* 0x0000006200627308 */ /* 0x000ff00000000800 */
[----:B------:R-:W-:Y:S08]  /*b5e0*/  MUFU.EX2 R100, R100 ;  /* 0x0000006400647308 */ /* 0x000ff00000000800 */
[----:B------:R-:W-:Y:S01]  /*b5f0*/  MUFU.EX2 R102, R102 ;  /* 0x0000006600667308 */ /* 0x000fe20000000800 */
[----:B----4-:R-:W-:Y:S01]  /*b600*/  F2FP.F16.F32.PACK_AB R34, R0, R218 ;  /* 0x000000da0022723e */ /* 0x010fe200000000ff */
[----:B------:R-:W-:-:S02]  /*b610*/  IMAD.MOV.U32 R218, RZ, RZ, R252 ;  /* 0x000000ffffda7224 */ /* 0x000fc400078e00fc */
[----:B------:R-:W4:Y:S02]  /*b620*/  LDL.LU R252, [R1] ;  /* 0x0000000001fc7983 */ /* 0x000f240000300800 */
[----:B------:R-:W-:Y:S02]  /*b630*/  FADD R218, R218, R219 ;  /* 0x000000dbdada7221 */ /* 0x000fe40000000000 */
[----:B------:R-:W4:Y:S01]  /*b640*/  LDL.LU R219, [R1+0x580] ;  /* 0x0005800001db7983 */ /* 0x000f220000300800 */
[----:B------:R-:W0:Y:S08]  /*b650*/  MUFU.EX2 R94, R94 ;  /* 0x0000005e005e7308 */ /* 0x000e300000000800 */
[----:B------:R-:W-:Y:S08]  /*b660*/  MUFU.EX2 R27, R141 ;  /* 0x0000008d001b7308 */ /* 0x000ff00000000800 */
        /* <DEDUP_REMOVED lines=11> */
[----:B------:R-:W-:Y:S01]  /*b720*/  MUFU.EX2 R21, R21 ;  /* 0x0000001500157308 */ /* 0x000fe20000000800 */
[----:B----4-:R-:W-:-:S02]  /*b730*/  FADD R219, R219, R252 ;  /* 0x000000fcdbdb7221 */ /* 0x010fc40000000000 */
[----:B------:R-:W4:Y:S05]  /*b740*/  LDL.LU R252, [R1+0x57c] ;  /* 0x00057c0001fc7983 */ /* 0x000f2a0000300800 */
[----:B------:R-:W-:Y:S08]  /*b750*/  MUFU.EX2 R106, R106 ;  /* 0x0000006a006a7308 */ /* 0x000ff00000000800 */
[----:B------:R-:W-:Y:S08]  /*b760*/  MUFU.EX2 R6, R6 ;  /* 0x0000000600067308 */ /* 0x000ff00000000800 */
[----:B------:R-:W-:Y:S08]  /*b770*/  MUFU.EX2 R117, R117 ;  /* 0x0000007500757308 */ /* 0x000ff00000000800 */
[----:B------:R-:W-:Y:S08]  /*b780*/  MUFU.EX2 R113, R113 ;  /* 0x0000007100717308 */ /* 0x000ff00000000800 */
[----:B------:R-:W1:Y:S08]  /*b790*/  MUFU.EX2 R123, R123 ;  /* 0x0000007b007b7308 */ /* 0x000e700000000800 */
[----:B------:R-:W3:Y:S08]  /*b7a0*/  MUFU.EX2 R127, R127 ;  /* 0x0000007f007f7308 */ /* 0x000ef00000000800 */
[----:B------:R-:W2:Y:S08]  /*b7b0*/  MUFU.EX2 R131, R131 ;  /* 0x0000008300837308 */ /* 0x000eb00000000800 */
        /* <DEDUP_REMOVED lines=30> */
[----:B------:R-:W4:Y:S08]  /*b9a0*/  MUFU.EX2 R224, R224 ;  /* 0x000000e000e07308 */ /* 0x000f300000000800 */
[----:B------:R-:W-:Y:S08]  /*b9b0*/  MUFU.EX2 R232, R46 ;  /* 0x0000002e00e87308 */ /* 0x000ff00000000800 */
[----:B------:R-:W4:Y:S08]  /*b9c0*/  MUFU.EX2 R233, R47 ;  /* 0x0000002f00e97308 */ /* 0x000f300000000800 */
[----:B------:R1:W4:Y:S08]  /*b9d0*/  MUFU.EX2 R237, R31 ;  /* 0x0000001f00ed7308 */ /* 0x0003300000000800 */
[----:B------:R-:W-:Y:S08]  /*b9e0*/  MUFU.EX2 R240, R35 ;  /* 0x0000002300f07308 */ /* 0x000ff00000000800 */
[----:B------:R-:W4:Y:S08]  /*b9f0*/  MUFU.EX2 R241, R37 ;  /* 0x0000002500f17308 */ /* 0x000f300000000800 */
[----:B------:R-:W-:Y:S08]  /*ba00*/  MUFU.EX2 R242, R38 ;  /* 0x0000002600f27308 */ /* 0x000ff00000000800 */
[----:B------:R-:W4:Y:S08]  /*ba10*/  MUFU.EX2 R243, R40 ;  /* 0x0000002800f37308 */ /* 0x000f300000000800 */
[----:B------:R-:W-:Y:S08]  /*ba20*/  MUFU.EX2 R244, R42 ;  /* 0x0000002a00f47308 */ /* 0x000ff00000000800 */
[----:B------:R-:W4:Y:S08]  /*ba30*/  MUFU.EX2 R245, R43 ;  /* 0x0000002b00f57308 */ /* 0x000f300000000800 */
[----:B------:R-:W-:Y:S08]  /*ba40*/  MUFU.EX2 R246, R36 ;  /* 0x0000002400f67308 */ /* 0x000ff00000000800 */
[----:B------:R-:W4:Y:S08]  /*ba50*/  MUFU.EX2 R247, R44 ;  /* 0x0000002c00f77308 */ /* 0x000f300000000800 */
[----:B------:R3:W-:Y:S08]  /*ba60*/  MUFU.EX2 R248, R33 ;  /* 0x0000002100f87308 */ /* 0x0007f00000000800 */
[----:B------:R-:W4:Y:S08]  /*ba70*/  MUFU.EX2 R249, R45 ;  /* 0x0000002d00f97308 */ /* 0x000f300000000800 */
[----:B------:R4:W-:Y:S08]  /*ba80*/  MUFU.EX2 R250, R39 ;  /* 0x0000002700fa7308 */ /* 0x0009f00000000800 */
[----:B------:R4:W4:Y:S01]  /*ba90*/  MUFU.EX2 R251, R41 ;  /* 0x0000002900fb7308 */ /* 0x0009220000000800 */
[-C--:B0-----:R-:W-:Y:S01]  /*baa0*/  FMUL R184, R184, R94.reuse ;  /* 0x0000005eb8b87220 */ /* 0x081fe20000400000 */
        /* <DEDUP_REMOVED lines=31> */
[----:B-1----:R-:W-:-:S02]  /*bca0*/  F2FP.F16.F32.PACK_AB R31, R123, R121 ;  /* 0x000000797b1f723e */ /* 0x002fc400000000ff */
[----:B---3--:R-:W-:Y:S02]  /*bcb0*/  F2FP.F16.F32.PACK_AB R33, R127, R125 ;  /* 0x0000007d7f21723e */ /* 0x008fe400000000ff */
[----:B--2---:R-:W-:Y:S02]  /*bcc0*/  F2FP.F16.F32.PACK_AB R35, R131, R129 ;  /* 0x000000818323723e */ /* 0x004fe400000000ff */
[----:B------:R-:W-:Y:S02]  /*bcd0*/  F2FP.F16.F32.PACK_AB R36, R5, R12 ;  /* 0x0000000c0524723e */ /* 0x000fe400000000ff */
[----:B------:R-:W-:Y:S02]  /*bce0*/  F2FP.F16.F32.PACK_AB R37, R135, R133 ;  /* 0x000000858725723e */ /* 0x000fe400000000ff */
[----:B------:R-:W-:Y:S02]  /*bcf0*/  F2FP.F16.F32.PACK_AB R38, R10, R11 ;  /* 0x0000000b0a26723e */ /* 0x000fe400000000ff */
[----:B----4-:R-:W-:-:S02]  /*bd00*/  F2FP.F16.F32.PACK_AB R39, R22, R24 ;  /* 0x000000181627723e */ /* 0x010fc400000000ff */
[----:B------:R-:W-:Y:S02]  /*bd10*/  F2FP.F16.F32.PACK_AB R40, R9, R8 ;  /* 0x000000080928723e */ /* 0x000fe400000000ff */
[----:B------:R-:W-:Y:S02]  /*bd20*/  F2FP.F16.F32.PACK_AB R41, R18, R20 ;  /* 0x000000141229723e */ /* 0x000fe400000000ff */
[----:B------:R-:W-:Y:S02]  /*bd30*/  F2FP.F16.F32.PACK_AB R42, R3, R2 ;  /* 0x00000002032a723e */ /* 0x000fe400000000ff */
[----:B------:R-:W-:Y:S02]  /*bd40*/  F2FP.F16.F32.PACK_AB R43, R14, R16 ;  /* 0x000000100e2b723e */ /* 0x000fe400000000ff */
[----:B------:R-:W-:Y:S02]  /*bd50*/  F2FP.F16.F32.PACK_AB R44, R7, R4 ;  /* 0x00000004072c723e */ /* 0x000fe400000000ff */
[----:B------:R-:W-:-:S02]  /*bd60*/  F2FP.F16.F32.PACK_AB R45, R136, R13 ;  /* 0x0000000d882d723e */ /* 0x000fc400000000ff */
        /* <DEDUP_REMOVED lines=45> */
[----:B------:R-:W-:Y:S01]  /*c040*/  F2FP.F16.F32.PACK_AB R91, R251, R250 ;  /* 0x000000fafb5b723e */ /* 0x000fe200000000ff */
[----:B------:R-:W-:Y:S01]  /*c050*/  BAR.SYNC.DEFER_BLOCKING 0x0 ;  /* 0x0000000000007b1d */ /* 0x000fe20000010000 */
[----:B------:R-:W-:Y:S01]  /*c060*/  FADD R27, R25, R27 ;  /* 0x0000001b191b7221 */ /* 0x000fe20000000000 */
[----:B------:R-:W-:Y:S01]  /*c070*/  FADD R220, R220, R221 ;  /* 0x000000dddcdc7221 */ /* 0x000fe20000000000 */
[----:B------:R-:W-:-:S03]  /*c080*/  FADD R25, R252, R218 ;  /* 0x000000dafc197221 */ /* 0x000fc60000000000 */
[----:B------:R-:W2:Y:S04]  /*c090*/  LDL.LU R221, [R1+0x24] ;  /* 0x0000240001dd7983 */ /* 0x000ea80000300800 */
[----:B------:R-:W3:Y:S01]  /*c0a0*/  LDL.LU R218, [R1+0x578] ;  /* 0x0005780001da7983 */ /* 0x000ee20000300800 */
[----:B------:R-:W-:Y:S01]  /*c0b0*/  WARPGROUP.ARRIVE ;  /* 0x00000000000079c5 */ /* 0x000fe20000000000 */
[----:B------:R-:W-:Y:S02]  /*c0c0*/  FADD R222, R222, R220 ;  /* 0x000000dcdede7221 */ /* 0x000fe40000000000 */
[----:B------:R-:W4:Y:S03]  /*c0d0*/  LDL.LU R252, [R1+0x574] ;  /* 0x0005740001fc7983 */ /* 0x000f260000300800 */
[----:B------:R-:W-:Y:S04]  /*c0e0*/  HGMMA.64x64x16.F32 R184, R28, gdesc[UR32], R184 ;  /* 0x00e000201cb87df0 */ /* 0x000fe800087008b8 */
[----:B------:R-:W-:Y:S04]  /*c0f0*/  HGMMA.64x64x16.F32 R184, R32, gdesc[UR8], R184 ;  /* 0x00e0000820b87df0 */ /* 0x000fe800087008b8 */
[----:B------:R-:W-:Y:S04]  /*c100*/  HGMMA.64x64x16.F32 R184, R36, gdesc[UR12], R184 ;  /* 0x00e0000c24b87df0 */ /* 0x000fe800087008b8 */
[----:B------:R-:W-:Y:S01]  /*c110*/  HGMMA.64x64x16.F32 R184, R40, gdesc[UR16], R184 ;  /* 0x00e0001028b87df0 */ /* 0x000fe200087008b8 */
[----:B------:R-:W-:-:S02]  /*c120*/  FADD R121, R121, R219 ;  /* 0x000000db79797221 */ /* 0x000fc40000000000 */
[----:B------:R-:W4:Y:S01]  /*c130*/  LDL.LU R219, [R1+0x570] ;  /* 0x0005700001db7983 */ /* 0x000f220000300800 */
[----:B------:R-:W-:-:S03]  /*c140*/  FADD R223, R223, R222 ;  /* 0x000000dedfdf7221 */ /* 0x000fc60000000000 */
[----:B------:R-:W2:Y:S01]  /*c150*/  LDL.LU R220, [R1+0x28] ;  /* 0x0000280001dc7983 */ /* 0x000ea20000300800 */
[----:B------:R-:W-:Y:S01]  /*c160*/  HGMMA.64x64x16.F32 R184, R44, gdesc[UR4], R184 ;  /* 0x00e000042cb87df0 */ /* 0x000fe200087008b8 */
[----:B---3--:R-:W-:Y:S02]  /*c170*/  FADD R25, R218, R25 ;  /* 0x00000019da197221 */ /* 0x008fe40000000000 */
[----:B------:R-:W3:Y:S04]  /*c180*/  LDL.LU R218, [R1+0x56c] ;  /* 0x00056c0001da7983 */ /* 0x000ee80000300800 */
[----:B------:R-:W4:Y:S01]  /*c190*/  LDL.LU R222, [R1+0x2c] ;  /* 0x00002c0001de7983 */ /* 0x000f220000300800 */
[----:B------:R-:W-:Y:S04]  /*c1a0*/  HGMMA.64x64x16.F32 R184, R48, gdesc[UR20], R184 ;  /* 0x00e0001430b87df0 */ /* 0x000fe800087008b8 */
[----:B------:R-:W-:Y:S04]  /*c1b0*/  HGMMA.64x64x16.F32 R184, R52, gdesc[UR24], R184 ;  /* 0x00e0001834b87df0 */ /* 0x000fe800087008b8 */
[----:B------:R-:W-:Y:S04]  /*c1c0*/  HGMMA.64x64x16.F32 R184, R56, gdesc[UR28], R184 ;  /* 0x00e0001c38b87df0 */ /* 0x000fe800087008b8 */
[----:B------:R-:W-:Y:S04]  /*c1d0*/  HGMMA.64x64x16.F32 R152, R60, gdesc[UR32], R152 ;  /* 0x00e000203c987df0 */ /* 0x000fe80008700898 */
[----:B------:R-:W-:Y:S01]  /*c1e0*/  HGMMA.64x64x16.F32 R152, R64, gdesc[UR8], R152 ;  /* 0x00e0000840987df0 */ /* 0x000fe20008700898 */
[----:B------:R-:W-:Y:S01]  /*c1f0*/  FADD R122, R122, R27 ;  /* 0x0000001b7a7a7221 */ /* 0x000fe20000000000 */
[----:B------:R-:W-:-:S03]  /*c200*/  FADD R123, R123, R121 ;  /* 0x000000797b7b7221 */ /* 0x000fc60000000000 */
[----:B------:R-:W-:Y:S01]  /*c210*/  FADD R124, R124, R122 ;  /* 0x0000007a7c7c7221 */ /* 0x000fe20000000000 */
[----:B------:R-:W-:-:S03]  /*c220*/  FADD R125, R125, R123 ;  /* 0x0000007b7d7d7221 */ /* 0x000fc60000000000 */
[----:B------:R-:W-:Y:S01]  /*c230*/  FADD R126, R126, R124 ;  /* 0x0000007c7e7e7221 */ /* 0x000fe20000000000 */
[----:B------:R-:W-:-:S03]  /*c240*/  FADD R127, R127, R125 ;  /* 0x0000007d7f7f7221 */ /* 0x000fc60000000000 */
[----:B------:R-:W-:Y:S01]  /*c250*/  FADD R128, R128, R126 ;  /* 0x0000007e80807221 */ /* 0x000fe20000000000 */
[----:B------:R-:W-:Y:S01]  /*c260*/  FADD R127, R129, R127 ;  /* 0x0000007f817f7221 */ /* 0x000fe20000000000 */
[----:B------:R-:W-:Y:S01]  /*c270*/  HGMMA.64x64x16.F32 R152, R68, gdesc[UR12], R152 ;  /* 0x00e0000c44987df0 */ /* 0x000fe20008700898 */
[----:B----4-:R-:W-:-:S04]  /*c280*/  FADD R25, R222, R25 ;  /* 0x00000019de197221 */ /* 0x010fc80000000000 */
[----:B--2---:R-:W-:-:S04]  /*c290*/  FADD R25, R220, R25 ;  /* 0x00000019dc197221 */ /* 0x004fc80000000000 */
[----:B------:R-:W-:-:S04]  /*c2a0*/  FADD R25, R221, R25 ;  /* 0x00000019dd197221 */ /* 0x000fc80000000000 */
[----:B------:R-:W-:Y:S01]  /*c2b0*/  FADD R25, R0, R25 ;  /* 0x0000001900197221 */ /* 0x000fe20000000000 */
[----:B------:R-:W-:Y:S01]  /*c2c0*/  FADD R128, R130, R128 ;  /* 0x0000008082807221 */ /* 0x000fe20000000000 */
[----:B------:R-:W-:Y:S01]  /*c2d0*/  FADD R127, R131, R127 ;  /* 0x0000007f837f7221 */ /* 0x000fe20000000000 */
[----:B------:R1:W5:Y:S01]  /*c2e0*/  LDL.LU R0, [R1+0x568] ;  /* 0x0005680001007983 */ /* 0x0003620000300800 */
[----:B------:R-:W-:Y:S01]  /*c2f0*/  FADD R25, R12, R25 ;  /* 0x000000190c197221 */ /* 0x000fe20000000000 */
[----:B------:R-:W-:Y:S01]  /*c300*/  FADD R128, R132, R128 ;  /* 0x0000008084807221 */ /* 0x000fe20000000000 */
[----:B------:R-:W-:Y:S01]  /*c310*/  FADD R127, R133, R127 ;  /* 0x0000007f857f7221 */ /* 0x000fe20000000000 */
[----:B------:R-:W2:Y:S01]  /*c320*/  LDL.LU R12, [R1+0x564] ;  /* 0x00056400010c7983 */ /* 0x000ea20000300800 */
[----:B------:R-:W-:Y:S01]  /*c330*/  FADD R25, R5, R25 ;  /* 0x0000001905197221 */ /* 0x000fe20000000000 */
[----:B------:R-:W-:Y:S02]  /*c340*/  FADD R128, R134, R128 ;  /* 0x0000008086807221 */ /* 0x000fe40000000000 */
[----:B------:R-:W4:Y:S01]  /*c350*/  LDL.LU R5, [R1+0x560] ;  /* 0x0005600001057983 */ /* 0x000f220000300800 */
[----:B------:R-:W-:Y:S01]  /*c360*/  FADD R25, R11, R25 ;  /* 0x000000190b197221 */ /* 0x000fe20000000000 */
[----:B------:R-:W-:-:S02]  /*c370*/  FADD R127, R135, R127 ;  /* 0x0000007f877f7221 */ /* 0x000fc40000000000 */
[----:B------:R-:W4:Y:S01]  /*c380*/  LDL.LU R11, [R1+0x55c] ;  /* 0x00055c00010b7983 */ /* 0x000f220000300800 */
[----:B------:R-:W-:-:S03]  /*c390*/  FADD R25, R10, R25 ;  /* 0x000000190a197221 */ /* 0x000fc60000000000 */
[----:B------:R-:W4:Y:S01]  /*c3a0*/  LDL.LU R10, [R1+0x558] ;  /* 0x00055800010a7983 */ /* 0x000f220000300800 */
[----:B------:R-:W-:-:S03]  /*c3b0*/  FADD R25, R8, R25 ;  /* 0x0000001908197221 */ /* 0x000fc60000000000 */
[----:B------:R1:W5:Y:S01]  /*c3c0*/  LDL.LU R8, [R1+0x554] ;  /* 0x0005540001087983 */ /* 0x0003620000300800 */
[----:B------:R-:W-:Y:S01]  /*c3d0*/  FADD R25, R9, R25 ;  /* 0x0000001909197221 */ /* 0x000fe20000000000 */
[----:B------:R-:W-:Y:S02]  /*c3e0*/  FADD R128, R92, R128 ;  /* 0x000000805c807221 */ /* 0x000fe40000000000 */
[----:B------:R1:W5:Y:S01]  /*c3f0*/  LDL.LU R9, [R1+0x550] ;  /* 0x0005500001097983 */ /* 0x0003620000300800 */
[----:B------:R-:W-:Y:S01]  /*c400*/  FADD R25, R2, R25 ;  /* 0x0000001902197221 */ /* 0x000fe20000000000 */
[----:B------:R-:W-:Y:S02]  /*c410*/  FADD R127, R24, R127 ;  /* 0x0000007f187f7221 */ /* 0x000fe40000000000 */
[----:B------:R1:W5:Y:S01]  /*c420*/  LDL.LU R2, [R1+0x54c] ;  /* 0x00054c0001027983 */ /* 0x0003620000300800 */
[----:B------:R-:W-:-:S03]  /*c430*/  FADD R25, R3, R25 ;  /* 0x0000001903197221 */ /* 0x000fc60000000000 */
[----:B------:R1:W5:Y:S01]  /*c440*/  LDL.LU R3, [R1+0x548] ;  /* 0x0005480001037983 */ /* 0x0003620000300800 */
[----:B------:R-:W-:-:S03]  /*c450*/  FADD R25, R4, R25 ;  /* 0x0000001904197221 */ /* 0x000fc60000000000 */
[----:B------:R-:W4:Y:S01]  /*c460*/  LDL.LU R4, [R1+0x544] ;  /* 0x0005440001047983 */ /* 0x000f220000300800 */
[----:B------:R-:W-:Y:S01]  /*c470*/  FADD R25, R7, R25 ;  /* 0x0000001907197221 */ /* 0x000fe20000000000 */
[----:B------:R-:W-:Y:S02]  /*c480*/  FADD R128, R23, R128 ;  /* 0x0000008017807221 */ /* 0x000fe40000000000 */
[----:B------:R-:W4:Y:S01]  /*c490*/  LDL.LU R7, [R1+0x540] ;  /* 0x0005400001077983 */ /* 0x000f220000300800 */
[----:B------:R-:W-:-:S03]  /*c4a0*/  FADD R127, R22, R127 ;  /* 0x0000007f167f7221 */ /* 0x000fc60000000000 */
[----:B------:R-:W3:Y:S04]  /*c4b0*/  LDL.LU R221, [R1+0x110] ;  /* 0x0001100001dd7983 */ /* 0x000ee80000300800 */
[----:B------:R-:W2:Y:S01]  /*c4c0*/  LDL.LU R220, [R1+0x10c] ;  /* 0x00010c0001dc7983 */ /* 0x000ea20000300800 */
[----:B------:R-:W-:Y:S03]  /*c4d0*/  HGMMA.64x64x16.F32 R152, R72, gdesc[UR16], R152 ;  /* 0x00e0001048987df0 */ /* 0x000fe60008700898 */
[----:B------:R-:W4:Y:S04]  /*c4e0*/  LDL.LU R23, [R1+0x108] ;  /* 0x0001080001177983 */ /* 0x000f280000300800 */
[----:B------:R-:W4:Y:S01]  /*c4f0*/  LDL.LU R22, [R1+0x104] ;  /* 0x0001040001167983 */ /* 0x000f220000300800 */
[----:B------:R-:W-:-:S03]  /*c500*/  FADD R128, R21, R128 ;  /* 0x0000008015807221 */ /* 0x000fc60000000000 */
[----:B------:R-:W4:Y:S01]  /*c510*/  LDL R21, [R1+0x514] ;  /* 0x0005140001157983 */ /* 0x000f220000100800 */
[----:B------:R-:W-:Y:S01]  /*c520*/  HGMMA.64x64x16.F32 R152, R76, gdesc[UR4], R152 ;  /* 0x00e000044c987df0 */ /* 0x000fe20008700898 */
[----:B------:R-:W-:-:S04]  /*c530*/  FADD R224, R224, R223 ;  /* 0x000000dfe0e07221 */ /* 0x000fc80000000000 */
[----:B------:R-:W-:-:S04]  /*c540*/  FADD R224, R225, R224 ;  /* 0x000000e0e1e07221 */ /* 0x000fc80000000000 */
[----:B------:R-:W-:-:S04]  /*c550*/  FADD R224, R226, R224 ;  /* 0x000000e0e2e07221 */ /* 0x000fc80000000000 */
[----:B------:R-:W-:-:S04]  /*c560*/  FADD R224, R227, R224 ;  /* 0x000000e0e3e07221 */ /* 0x000fc80000000000 */
[----:B------:R-:W-:-:S04]  /*c570*/  FADD R224, R228, R224 ;  /* 0x000000e0e4e07221 */ /* 0x000fc80000000000 */
[----:B------:R-:W-:-:S04]  /*c580*/  FADD R224, R229, R224 ;  /* 0x000000e0e5e07221 */ /* 0x000fc80000000000 */
[----:B------:R-:W-:Y:S01]  /*c590*/  FADD R224, R230, R224 ;  /* 0x000000e0e6e07221 */ /* 0x000fe20000000000 */
[----:B------:R-:W-:-:S03]  /*c5a0*/  FADD R127, R20, R127 ;  /* 0x0000007f147f7221 */ /* 0x000fc60000000000 */
[----:B------:R-:W-:Y:S01]  /*c5b0*/  FADD R224, R231, R224 ;  /* 0x000000e0e7e07221 */ /* 0x000fe20000000000 */
[----:B------:R-:W-:Y:S01]  /*c5c0*/  FADD R128, R19, R128 ;  /* 0x0000008013807221 */ /* 0x000fe20000000000 */
[----:B------:R-:W-:Y:S02]  /*c5d0*/  HGMMA.64x64x16.F32 R152, R80, gdesc[UR20], R152 ;  /* 0x00e0001450987df0 */ /* 0x000fe40008700898 */
[----:B------:R-:W-:Y:S01]  /*c5e0*/  FADD R224, R232, R224 ;  /* 0x000000e0e8e07221 */ /* 0x000fe20000000000 */
[----:B------:R-:W-:Y:S01]  /*c5f0*/  FADD R127, R18, R127 ;  /* 0x0000007f127f7221 */ /* 0x000fe20000000000 */
[----:B------:R-:W-:Y:S02]  /*c600*/  FADD R128, R17, R128 ;  /* 0x0000008011807221 */ /* 0x000fe40000000000 */
[----:B------:R-:W-:Y:S01]  /*c610*/  FADD R224, R233, R224 ;  /* 0x000000e0e9e07221 */ /* 0x000fe20000000000 */
[----:B------:R-:W-:Y:S01]  /*c620*/  FADD R127, R16, R127 ;  /* 0x0000007f107f7221 */ /* 0x000fe20000000000 */
[----:B------:R-:W-:-:S02]  /*c630*/  FADD R128, R15, R128 ;  /* 0x000000800f807221 */ /* 0x000fc40000000000 */
[----:B------:R-:W-:Y:S01]  /*c640*/  FADD R224, R234, R224 ;  /* 0x000000e0eae07221 */ /* 0x000fe20000000000 */
[----:B------:R-:W-:Y:S01]  /*c650*/  FADD R127, R14, R127 ;  /* 0x0000007f0e7f7221 */ /* 0x000fe20000000000 */
[----:B------:R-:W-:Y:S02]  /*c660*/  FADD R128, R137, R128 ;  /* 0x0000008089807221 */ /* 0x000fe40000000000 */
[----:B------:R-:W-:Y:S01]  /*c670*/  FADD R224, R235, R224 ;  /* 0x000000e0ebe07221 */ /* 0x000fe20000000000 */
[----:B------:R-:W-:Y:S01]  /*c680*/  FADD R127, R13, R127 ;  /* 0x0000007f0d7f7221 */ /* 0x000fe20000000000 */
[----:B------:R-:W-:Y:S02]  /*c690*/  FADD R128, R138, R128 ;  /* 0x000000808a807221 */ /* 0x000fe40000000000 */
[----:B------:R-:W-:Y:S01]  /*c6a0*/  FADD R224, R236, R224 ;  /* 0x000000e0ece07221 */ /* 0x000fe20000000000 */
        /* <DEDUP_REMOVED lines=32> */
[----:B------:R-:W-:Y:S01]  /*c8b0*/  HGMMA.64x64x16.F32 R152, R84, gdesc[UR24], R152 ;  /* 0x00e0001854987df0 */ /* 0x000fe20008700898 */
        /* <DEDUP_REMOVED lines=26> */
[----:B------:R-:W-:-:S02]  /*ca60*/  FADD R224, R251, R224 ;  /* 0x000000e0fbe07221 */ /* 0x000fc40000000000 */
[----:B------:R-:W0:Y:S04]  /*ca70*/  SHFL.BFLY PT, R6, R25, 0x2, 0x1f ;  /* 0x0c401f0019067f89 */ /* 0x000e2800000e0000 */
[----:B------:R-:W1:Y:S04]  /*ca80*/  SHFL.BFLY PT, R13, R127, 0x2, 0x1f ;  /* 0x0c401f007f0d7f89 */ /* 0x000e6800000e0000 */
[----:B------:R-:W1:Y:S04]  /*ca90*/  SHFL.BFLY PT, R14, R128, 0x2, 0x1f ;  /* 0x0c401f00800e7f89 */ /* 0x000e6800000e0000 */
[----:B------:R-:W1:Y:S01]  /*caa0*/  SHFL.BFLY PT, R15, R224, 0x2, 0x1f ;  /* 0x0c401f00e00f7f89 */ /* 0x000e6200000e0000 */
[----:B------:R-:W1:Y:S01]  /*cab0*/  S2R R20, SR_CTAID.X ;  /* 0x0000000000147919 */ /* 0x000e620000002500 */
[----:B0-----:R-:W-:Y:S01]  /*cac0*/  FADD R6, R25, R6 ;  /* 0x0000000619067221 */ /* 0x001fe20000000000 */
[----:B-1----:R-:W-:Y:S01]  /*cad0*/  FADD R13, R127, R13 ;  /* 0x0000000d7f0d7221 */ /* 0x002fe20000000000 */
[----:B------:R-:W-:Y:S01]  /*cae0*/  HGMMA.64x64x16.F32 R152, R88, gdesc[UR28], R152, gsb0 ;  /* 0x00e0001c58987df0 */ /* 0x000fe20008000898 */
[----:B------:R-:W-:Y:S01]  /*caf0*/  FADD R14, R128, R14 ;  /* 0x0000000e800e7221 */ /* 0x000fe20000000000 */
[----:B------:R-:W-:Y:S01]  /*cb00*/  FADD R15, R224, R15 ;  /* 0x0000000fe00f7221 */ /* 0x000fe20000000000 */
[----:B------:R-:W0:Y:S04]  /*cb10*/  SHFL.BFLY PT, R16, R6, 0x1, 0x1f ;  /* 0x0c201f0006107f89 */ /* 0x000e2800000e0000 */
[----:B------:R-:W1:Y:S04]  /*cb20*/  SHFL.BFLY PT, R17, R13, 0x1, 0x1f ;  /* 0x0c201f000d117f89 */ /* 0x000e6800000e0000 */
[----:B------:R-:W3:Y:S04]  /*cb30*/  SHFL.BFLY PT, R18, R14, 0x1, 0x1f ;  /* 0x0c201f000e127f89 */ /* 0x000ee800000e0000 */
[----:B------:R-:W2:Y:S01]  /*cb40*/  SHFL.BFLY PT, R19, R15, 0x1, 0x1f ;  /* 0x0c201f000f137f89 */ /* 0x000ea200000e0000 */
[----:B------:R-:W-:Y:S01]  /*cb50*/  IMAD.SHL.U32 R20, R20, 0x80, RZ ;  /* 0x0000008014147824 */ /* 0x000fe200078e00ff */
[----:B------:R-:W-:Y:S01]  /*cb60*/  UIADD3 UR5, UP0, UR5, 0x80, URZ ;  /* 0x0000008005057890 */ /* 0x000fe2000ff1e03f */
[----:B0-----:R-:W-:Y:S01]  /*cb70*/  FADD R16, R6, R16 ;  /* 0x0000001006107221 */ /* 0x001fe20000000000 */
[----:B-1----:R-:W-:-:S03]  /*cb80*/  FADD R17, R13, R17 ;  /* 0x000000110d117221 */ /* 0x002fc60000000000 */
[----:B---3--:R-:W-:Y:S01]  /*cb90*/  FFMA R221, R94, R221, R16 ;  /* 0x000000dd5edd7223 */ /* 0x008fe20000000010 */
[----:B------:R-:W-:Y:S01]  /*cba0*/  FADD R18, R14, R18 ;  /* 0x000000120e127221 */ /* 0x000fe20000000000 */
[----:B--2---:R-:W-:Y:S01]  /*cbb0*/  FFMA R220, R95, R220, R17 ;  /* 0x000000dc5fdc7223 */ /* 0x004fe20000000011 */
[----:B------:R-:W-:Y:S02]  /*cbc0*/  FADD R19, R15, R19 ;  /* 0x000000130f137221 */ /* 0x000fe40000000000 */
[----:B----4-:R-:W-:Y:S01]  /*cbd0*/  FFMA R23, R219, R23, R18 ;  /* 0x00000017db177223 */ /* 0x010fe20000000012 */
[----:B------:R1:W-:Y:S01]  /*cbe0*/  STL [R1+0x110], R221 ;  /* 0x000110dd01007387 */ /* 0x0003e20000100800 */
[----:B------:R-:W-:Y:S01]  /*cbf0*/  FFMA R22, R252, R22, R19 ;  /* 0x00000016fc167223 */ /* 0x000fe20000000013 */
[----:B------:R-:W-:Y:S01]  /*cc00*/  VIADD R20, R20, 0x80 ;  /* 0x0000008014147836 */ /* 0x000fe20000000000 */
[----:B------:R-:W-:Y:S01]  /*cc10*/  UIADD3.X UR4, URZ, UR4, URZ, UP0, !UPT ;  /* 0x000000043f047290 */ /* 0x000fe200087fe43f */
[----:B------:R1:W-:Y:S04]  /*cc20*/  STL [R1+0x10c], R220 ;  /* 0x00010cdc01007387 */ /* 0x0003e80000100800 */
[----:B------:R1:W-:Y:S01]  /*cc30*/  STL [R1+0x108], R23 ;  /* 0x0001081701007387 */ /* 0x0003e20000100800 */
[----:B------:R-:W-:-:S03]  /*cc40*/  ISETP.LE.U32.AND P0, PT, R20, UR5, PT ;  /* 0x0000000514007c0c */ /* 0x000fc6000bf03070 */
[----:B------:R1:W-:Y:S01]  /*cc50*/  STL [R1+0x104], R22 ;  /* 0x0001041601007387 */ /* 0x0003e20000100800 */
[----:B------:R-:W-:-:S03]  /*cc60*/  IMAD.U32 R20, RZ, RZ, UR4 ;  /* 0x00000004ff147e24 */ /* 0x000fc6000f8e00ff */
[----:B------:R1:W-:Y:S04]  /*cc70*/  STL [R1+0xd4], R218 ;  /* 0x0000d4da01007387 */ /* 0x0003e80000100800 */
[----:B------:R1:W-:Y:S04]  /*cc80*/  STL [R1+0xcc], R12 ;  /* 0x0000cc0c01007387 */ /* 0x0003e80000100800 */
[----:B------:R1:W-:Y:S04]  /*cc90*/  STL [R1+0xb8], R11 ;  /* 0x0000b80b01007387 */ /* 0x0003e80000100800 */
[----:B------:R1:W-:Y:S01]  /*cca0*/  STL [R1+0xb4], R10 ;  /* 0x0000b40a01007387 */ /* 0x0003e20000100800 */
[----:B------:R-:W-:Y:S01]  /*ccb0*/  ISETP.GE.U32.AND.EX P0, PT, R20, RZ, PT, P0 ;  /* 0x000000ff1400720c */ /* 0x000fe20003f06100 */
[----:B------:R-:W-:Y:S01]  /*ccc0*/  IMAD R4, R7, 0x80, R4 ;  /* 0x0000008007047824 */ /* 0x000fe200078e0204 */
[----:B------:R-:W-:Y:S01]  /*ccd0*/  LEA R5, R21, R5, 0x7 ;  /* 0x0000000515057211 */ /* 0x000fe200078e38ff */
[----:B------:R-:W-:Y:S01]  /*cce0*/  IMAD.MOV.U32 R6, RZ, RZ, R218 ;  /* 0x000000ffff067224 */ /* 0x000fe200078e00da */
[----:B------:R-:W-:-:S09]  /*ccf0*/  WARPGROUP.DEPBAR.LE gsb0, 0x0 ;  /* 0x00008000000079c5 */ /* 0x000fd20000010000 */
[----:B-1----:R-:W-:Y:S05]  /*cd00*/  @!P0 BRA `(.L_x_1) ;  /* 0xffffff7400bc8947 */ /* 0x002fea000383ffff */
.L_x_0:
[----:B------:R-:W2:Y:S01]  /*cd10*/  LDL.LU R18, [R1+0x104] ;  /* 0x0001040001127983 */ /* 0x000ea20000300800 */
[----:B-----5:R-:W0:Y:S01]  /*cd20*/  S2R R2, SR_TID.X ;  /* 0x0000000000027919 */ /* 0x020e220000002100 */
[----:B------:R-:W-:Y:S01]  /*cd30*/  FMUL R9, R166, 0.25 ;  /* 0x3e800000a6097820 */ /* 0x000fe20000400000 */
[----:B------:R-:W-:Y:S01]  /*cd40*/  FMUL R14, R175, 0.25 ;  /* 0x3e800000af0e7820 */ /* 0x000fe20000400000 */
[----:B------:R-:W-:Y:S01]  /*cd50*/  ULDC.64 UR4, c[0x0][0x270] ;  /* 0x00009c0000047ab9 */ /* 0x000fe20000000a00 */
[----:B------:R-:W3:Y:S04]  /*cd60*/  LDL.LU R26, [R1+0x108] ;  /* 0x00010800011a7983 */ /* 0x000ee80000300800 */
[----:B------:R-:W4:Y:S04]  /*cd70*/  LDL.LU R52, [R1+0x10c] ;  /* 0x00010c0001347983 */ /* 0x000f280000300800 */
[----:B------:R-:W4:Y:S01]  /*cd80*/  LDL.LU R73, [R1+0x110] ;  /* 0x0001100001497983 */ /* 0x000f220000300800 */
[C---:B0-----:R-:W-:Y:S01]  /*cd90*/  IMAD.SHL.U32 R0, R2.reuse, 0x10, RZ ;  /* 0x0000001002007824 */ /* 0x041fe200078e00ff */
[----:B------:R-:W-:Y:S01]  /*cda0*/  SHF.R.U32.HI R7, RZ, 0x1, R2 ;  /* 0x00000001ff077819 */ /* 0x000fe20000011602 */
[C---:B------:R-:W-:Y:S01]  /*cdb0*/  IMAD.SHL.U32 R3, R2.reuse, 0x40, RZ ;  /* 0x0000004002037824 */ /* 0x040fe200078e00ff */
[C---:B------:R-:W-:Y:S01]  /*cdc0*/  LOP3.LUT R8, R2.reuse, 0x60, RZ, 0xc0, !PT ;  /* 0x0000006002087812 */ /* 0x040fe200078ec0ff */
[----:B------:R-:W-:Y:S01]  /*cdd0*/  IMAD.SHL.U32 R4, R2, 0x8, RZ ;  /* 0x0000000802047824 */ /* 0x000fe200078e00ff */
[----:B------:R-:W-:Y:S01]  /*cde0*/  LOP3.LUT R0, R0, 0xf0, RZ, 0xc0, !PT ;  /* 0x000000f000007812 */ /* 0x000fe200078ec0ff */
[----:B------:R-:W-:Y:S01]  /*cdf0*/  IMAD.SHL.U32 R5, R2, 0x4, RZ ;  /* 0x0000000402057824 */ /* 0x000fe200078e00ff */
[----:B------:R-:W-:-:S02]  /*ce00*/  LOP3.LUT R3, R3, 0x400, RZ, 0xc0, !PT ;  /* 0x0000040003037812 */ /* 0x000fc400078ec0ff */
[----:B------:R-:W-:Y:S02]  /*ce10*/  LOP3.LUT R4, R4, 0x38, RZ, 0xc0, !PT ;  /* 0x0000003804047812 */ /* 0x000fe400078ec0ff */
[----:B------:R-:W-:Y:S02]  /*ce20*/  LOP3.LUT R5, R5, 0x1c0, RZ, 0xc0, !PT ;  /* 0x000001c005057812 */ /* 0x000fe400078ec0ff */
[----:B------:R-:W-:Y:S02]  /*ce30*/  IADD3 R3, R3, UR21, R0 ;  /* 0x0000001503037c10 */ /* 0x000fe4000fffe000 */
[----:B------:R-:W-:Y:S02]  /*ce40*/  IADD3 R5, R5, UR21, R4 ;  /* 0x0000001505057c10 */ /* 0x000fe4000fffe004 */
[----:B------:R-:W-:Y:S01]  /*ce50*/  LOP3.LUT R0, R7, 0x4, RZ, 0xc0, !PT ;  /* 0x0000000407007812 */ /* 0x000fe200078ec0ff */
[----:B------:R-:W-:Y:S01]  /*ce60*/  FMUL R4, R183, 0.25 ;  /* 0x3e800000b7047820 */ /* 0x000fe20000400000 */
[----:B------:R-:W-:-:S02]  /*ce70*/  IMAD R3, R8, 0x8, R3 ;  /* 0x0000000808037824 */ /* 0x000fc400078e0203 */
[----:B------:R-:W-:Y:S01]  /*ce80*/  IADD3 R0, R0, R5, RZ ;  /* 0x0000000500007210 */ /* 0x000fe20007ffe0ff */
[----:B------:R-:W-:Y:S01]  /*ce90*/  FMUL R5, R182, 0.25 ;  /* 0x3e800000b6057820 */ /* 0x000fe20000400000 */
[----:B------:R-:W-:Y:S01]  /*cea0*/  FMUL R7, R178, 0.25 ;  /* 0x3e800000b2077820 */ /* 0x000fe20000400000 */
[----:B------:R-:W-:Y:S01]  /*ceb0*/  FMUL R8, R179, 0.25 ;  /* 0x3e800000b3087820 */ /* 0x000fe20000400000 */
[----:B------:R-:W-:Y:S01]  /*cec0*/  BAR.SYNC.DEFER_BLOCKING 0x0 ;  /* 0x0000000000007b1d */ /* 0x000fe20000010000 */
[----:B--2---:R-:W-:-:S04]  /*ced0*/  FSETP.GT.AND P3, PT, |R18|, 8.50705917302346158658e+37, PT ;  /* 0x7e8000001200780b */ /* 0x004fc80003f64200 */
[----:B------:R-:W-:Y:S01]  /*cee0*/  FSEL R183, R4, R183, P3 ;  /* 0x000000b704b77208 */ /* 0x000fe20001800000 */
[----:B------:R-:W-:Y:S01]  /*cef0*/  FMUL R4, R171, 0.25 ;  /* 0x3e800000ab047820 */ /* 0x000fe20000400000 */
        /* <DEDUP_REMOVED lines=18> */
[----:B---3--:R-:W-:-:S02]  /*d020*/  FSETP.GT.AND P1, PT, |R26|, 8.50705917302346158658e+37, PT ;  /* 0x7e8000001a00780b */ /* 0x008fc40003f24200 */
        /* <DEDUP_REMOVED lines=26> */
[----:B----4-:R-:W-:-:S02]  /*d1d0*/  FSETP.GT.AND P2, PT, |R52|, 8.50705917302346158658e+37, PT ;  /* 0x7e8000003400780b */ /* 0x010fc40003f44200 */
        /* <DEDUP_REMOVED lines=22> */
[----:B------:R-:W-:-:S02]  /*d340*/  FSETP.GT.AND P0, PT, |R73|, 8.50705917302346158658e+37, PT ;  /* 0x7e8000004900780b */ /* 0x000fc40003f04200 */
        /* <DEDUP_REMOVED lines=35> */
[----:B------:R-:W-:Y:S01]  /*d580*/  FMUL R4, R73, 8388608 ;  /* 0x4b00000049047820 */ /* 0x000fe20000400000 */
[----:B------:R-:W-:Y:S01]  /*d590*/  FSEL R192, R5, R192, P0 ;  /* 0x000000c005c07208 */ /* 0x000fe20000000000 */
[----:B------:R-:W-:Y:S01]  /*d5a0*/  FMUL R5, R52, 8388608 ;  /* 0x4b00000034057820 */ /* 0x000fe20000400000 */
[----:B------:R-:W-:Y:S01]  /*d5b0*/  FSEL R70, R8, R197, P0 ;  /* 0x000000c508467208 */ /* 0x000fe20000000000 */
[----:B------:R-:W-:Y:S01]  /*d5c0*/  FMUL R8, R185, 0.25 ;  /* 0x3e800000b9087820 */ /* 0x000fe20000400000 */
[----:B------:R-:W-:-:S02]  /*d5d0*/  FSETP.GEU.AND P4, PT, R73, 1.175494350822287508e-38, PT ;  /* 0x008000004900780b */ /* 0x000fc40003f8e000 */
[----:B------:R-:W-:Y:S02]  /*d5e0*/  FSETP.GEU.AND P6, PT, R52, 1.175494350822287508e-38, PT ;  /* 0x008000003400780b */ /* 0x000fe40003fce000 */
[----:B------:R-:W-:Y:S01]  /*d5f0*/  FSEL R204, R9, R204, P0 ;  /* 0x000000cc09cc7208 */ /* 0x000fe20000000000 */
[----:B------:R-:W-:Y:S01]  /*d600*/  FMUL R9, R184, 0.25 ;  /* 0x3e800000b8097820 */ /* 0x000fe20000400000 */
[----:B------:R-:W-:Y:S01]  /*d610*/  FSEL R188, R7, R188, P0 ;  /* 0x000000bc07bc7208 */ /* 0x000fe20000000000 */
[C---:B------:R-:W-:Y:S01]  /*d620*/  FMUL R7, R26.reuse, 8388608 ;  /* 0x4b0000001a077820 */ /* 0x040fe20000400000 */
[----:B------:R-:W-:Y:S02]  /*d630*/  FSETP.GEU.AND P5, PT, R26, 1.175494350822287508e-38, PT ;  /* 0x008000001a00780b */ /* 0x000fe40003fae000 */
[----:B------:R-:W-:Y:S02]  /*d640*/  FSEL R82, R4, R73, !P4 ;  /* 0x0000004904527208 */ /* 0x000fe40006000000 */
[----:B------:R-:W-:Y:S01]  /*d650*/  FSEL R175, R14, R175, P3 ;  /* 0x000000af0eaf7208 */ /* 0x000fe20001800000 */
[----:B------:R-:W-:Y:S01]  /*d660*/  FMUL R14, R155, 0.25 ;  /* 0x3e8000009b0e7820 */ /* 0x000fe20000400000 */
[----:B------:R-:W-:-:S02]  /*d670*/  FSEL R84, R5, R52, !P6 ;  /* 0x0000003405547208 */ /* 0x000fc40007000000 */
[----:B------:R-:W-:Y:S02]  /*d680*/  FSEL R72, R8, R185, P0 ;  /* 0x000000b908487208 */ /* 0x000fe40000000000 */
[----:B------:R-:W-:Y:S01]  /*d690*/  FSEL R8, RZ, -23, P6 ;  /* 0xc1b80000ff087808 */ /* 0x000fe20003000000 */
[----:B------:R-:W-:Y:S01]  /*d6a0*/  VIADD R5, R82, 0xc0cafb0d ;  /* 0xc0cafb0d52057836 */ /* 0x000fe20000000000 */
[----:B------:R-:W-:Y:S01]  /*d6b0*/  FSEL R184, R9, R184, P0 ;  /* 0x000000b809b87208 */ /* 0x000fe20000000000 */
[C---:B------:R-:W-:Y:S01]  /*d6c0*/  FMUL R9, R18.reuse, 8388608 ;  /* 0x4b00000012097820 */ /* 0x040fe20000400000 */
[----:B------:R-:W-:Y:S02]  /*d6d0*/  FSETP.GEU.AND P6, PT, |R18|, 1.175494350822287508e-38, PT ;  /* 0x008000001200780b */ /* 0x000fe40003fce200 */
[----:B------:R-:W-:Y:S01]  /*d6e0*/  FSEL R75, R7, R26, !P5 ;  /* 0x0000001a074b7208 */ /* 0x000fe20006800000 */
[----:B------:R-:W-:Y:S01]  /*d6f0*/  VIADD R7, R84, 0xc0cafb0d ;  /* 0xc0cafb0d54077836 */ /* 0x000fe20000000000 */
[----:B------:R-:W-:-:S02]  /*d700*/  FSEL R4, RZ, -23, P4 ;  /* 0xc1b80000ff047808 */ /* 0x000fc40002000000 */
[----:B------:R-:W-:Y:S02]  /*d710*/  FSETP.GEU.AND P4, PT, R18, 1.175494350822287508e-38, PT ;  /* 0x008000001200780b */ /* 0x000fe40003f8e000 */
[----:B------:R-:W-:Y:S01]  /*d720*/  FSEL R155, R14, R155, P3 ;  /* 0x0000009b0e9b7208 */ /* 0x000fe20001800000 */
[----:B------:R-:W-:Y:S01]  /*d730*/  FMUL R14, R165, 0.25 ;  /* 0x3e800000a50e7820 */ /* 0x000fe20000400000 */
[----:B------:R-:W-:Y:S01]  /*d740*/  VIADD R13, R75, 0xc0cafb0d ;  /* 0xc0cafb0d4b0d7836 */ /* 0x000fe20000000000 */
[----:B------:R-:W-:Y:S02]  /*d750*/  FSEL R77, R9, R18, !P4 ;  /* 0x00000012094d7208 */ /* 0x000fe40006000000 */
[----:B------:R-:W-:Y:S02]  /*d760*/  LOP3.LUT R5, R5, 0xff800000, RZ, 0xc0, !PT ;  /* 0xff80000005057812 */ /* 0x000fe400078ec0ff */
[----:B------:R-:W-:Y:S01]  /*d770*/  LOP3.LUT R9, R7, 0xff800000, RZ, 0xc0, !PT ;  /* 0xff80000007097812 */ /* 0x000fe200078ec0ff */
[----:B------:R-:W-:Y:S01]  /*d780*/  @P3 FMUL R18, R18, 0.25 ;  /* 0x3e80000012123820 */ /* 0x000fe20000400000 */
[----:B------:R-:W-:Y:S01]  /*d790*/  FSEL R165, R14, R165, P1 ;  /* 0x000000a50ea57208 */ /* 0x000fe20000800000 */
[----:B------:R-:W-:Y:S01]  /*d7a0*/  FMUL R14, R211, 0.25 ;  /* 0x3e800000d30e7820 */ /* 0x000fe20000400000 */
[----:B------:R-:W-:-:S02]  /*d7b0*/  LOP3.LUT R20, R13, 0xff800000, RZ, 0xc0, !PT ;  /* 0xff8000000d147812 */ /* 0x000fc400078ec0ff */
[----:B------:R-:W-:Y:S02]  /*d7c0*/  I2FP.F32.S32 R7, R5 ;  /* 0x0000000500077245 */ /* 0x000fe40000201400 */
[----:B------:R-:W-:Y:S01]  /*d7d0*/  I2FP.F32.S32 R13, R9 ;  /* 0x00000009000d7245 */ /* 0x000fe20000201400 */
[----:B------:R-:W-:Y:S01]  /*d7e0*/  @!P6 FMUL R18, R18, 16777216 ;  /* 0x4b8000001212e820 */ /* 0x000fe20000400000 */
[----:B------:R-:W-:Y:S01]  /*d7f0*/  FSEL R211, R14, R211, P2 ;  /* 0x000000d30ed37208 */ /* 0x000fe20001000000 */
[----:B------:R-:W-:Y:S01]  /*d800*/  FFMA.FTZ R4, R7, 1.1920928955078125e-07, R4 ;  /* 0x3400000007047823 */ /* 0x000fe20000010004 */
[----:B------:R-:W-:Y:S01]  /*d810*/  FMUL R14, R191, 0.25 ;  /* 0x3e800000bf0e7820 */ /* 0x000fe20000400000 */
[----:B------:R-:W-:Y:S02]  /*d820*/  FFMA.FTZ R7, R13, 1.1920928955078125e-07, R8 ;  /* 0x340000000d077823 */ /* 0x000fe40000010008 */
[----:B------:R-:W0:Y:S01]  /*d830*/  MUFU.RCP R8, R18 ;  /* 0x0000001200087308 */ /* 0x000e220000001000 */
[----:B------:R-:W-:Y:S01]  /*d840*/  FSETP.GEU.AND P3, PT, |R26|, 1.175494350822287508e-38, PT ;  /* 0x008000001a00780b */ /* 0x000fe20003f6e200 */
[----:B------:R-:W-:Y:S01]  /*d850*/  VIADD R15, R77, 0xc0cafb0d ;  /* 0xc0cafb0d4d0f7836 */ /* 0x000fe20000000000 */
[----:B------:R-:W-:Y:S01]  /*d860*/  FSEL R191, R14, R191, P2 ;  /* 0x000000bf0ebf7208 */ /* 0x000fe20001000000 */
[----:B------:R-:W-:Y:S01]  /*d870*/  FMUL R14, R193, 0.25 ;  /* 0x3e800000c10e7820 */ /* 0x000fe20000400000 */
[----:B------:R-:W-:-:S02]  /*d880*/  @P1 FMUL R26, R26, 0.25 ;  /* 0x3e8000001a1a1820 */ /* 0x000fc40000400000 */
[----:B------:R-:W-:Y:S02]  /*d890*/  LOP3.LUT R22, R15, 0xff800000, RZ, 0xc0, !PT ;  /* 0xff8000000f167812 */ /* 0x000fe400078ec0ff */
[----:B------:R-:W-:Y:S02]  /*d8a0*/  FSEL R74, R14, R193, P0 ;  /* 0x000000c10e4a7208 */ /* 0x000fe40000000000 */
[----:B------:R-:W-:Y:S02]  /*d8b0*/  FSEL R14, RZ, -23, P5 ;  /* 0xc1b80000ff0e7808 */ /* 0x000fe40002800000 */
[----:B------:R-:W-:Y:S01]  /*d8c0*/  I2FP.F32.S32 R15, R20 ;  /* 0x00000014000f7245 */ /* 0x000fe20000201400 */
[----:B------:R-:W-:Y:S01]  /*d8d0*/  @!P6 FMUL R19, R19, 16777216 ;  /* 0x4b8000001313e820 */ /* 0x000fe20000400000 */
        /* <DEDUP_REMOVED lines=16> */
[----:B------:R-:W-:Y:S01]  /*d9e0*/  FFMA.FTZ R21, R15, 1.1920928955078125e-07, R14 ;  /* 0x340000000f157823 */ /* 0x000fe2000001000e */
[C---:B0-----:R-:W-:Y:S01]  /*d9f0*/  FMUL R40, R8.reuse, R19 ;  /* 0x0000001308287220 */ /* 0x041fe20000400000 */
[C---:B------:R-:W-:Y:S01]  /*da00*/  FMUL R15, R8.reuse, R27 ;  /* 0x0000001b080f7220 */ /* 0x040fe20000400000 */
        /* <DEDUP_REMOVED lines=13> */
[----:B------:R-:W-:Y:S01]  /*dae0*/  FMUL R24, R8, R53 ;  /* 0x0000003508187220 */ /* 0x000fe20000400000 */
[C---:B------:R-:W-:Y:S01]  /*daf0*/  FSETP.GEU.AND P1, PT, |R52|.reuse, 1.175494350822287508e-38, PT ;  /* 0x008000003400780b */ /* 0x040fe20003f2e200 */
[----:B------:R-:W0:Y:S01]  /*db00*/  MUFU.RCP R8, R26 ;  /* 0x0000001a00087308 */ /* 0x000e220000001000 */
[----:B------:R-:W-:Y:S01]  /*db10*/  @P2 FMUL R52, R52, 0.25 ;  /* 0x3e80000034342820 */ /* 0x000fe20000400000 */
[C---:B------:R-:W-:Y:S01]  /*db20*/  FSETP.GEU.AND P2, PT, |R73|.reuse, 1.175494350822287508e-38, PT ;  /* 0x008000004900780b */ /* 0x040fe20003f4e200 */
[----:B------:R-:W-:Y:S01]  /*db30*/  @P0 FMUL R73, R73, 0.25 ;  /* 0x3e80000049490820 */ /* 0x000fe20000400000 */
        /* <DEDUP_REMOVED lines=34> */
[----:B------:R-:W0:Y:S01]  /*dd60*/  MUFU.RCP R25, R73 ;  /* 0x0000004900197308 */ /* 0x000e220000001000 */
[----:B------:R-:W-:Y:S01]  /*dd70*/  FSEL R16, RZ, -23, P4 ;  /* 0xc1b80000ff107808 */ /* 0x000fe20002000000 */
[----:B------:R-:W-:Y:S01]  /*dd80*/  IMAD.IADD R5, R82, 0x1, -R5 ;  /* 0x0000000152057824 */ /* 0x000fe200078e0a05 */
[----:B------:R-:W-:Y:S01]  /*dd90*/  I2FP.F32.S32 R17, R22 ;  /* 0x0000001600117245 */ /* 0x000fe20000201400 */
[----:B------:R-:W-:Y:S01]  /*dda0*/  IMAD.IADD R9, R84, 0x1, -R9 ;  /* 0x0000000154097824 */ /* 0x000fe200078e0a09 */
[C---:B------:R-:W-:Y:S01]  /*ddb0*/  IADD3 R20, R75.reuse, -R20, RZ ;  /* 0x800000144b147210 */ /* 0x040fe20007ffe0ff */
[----:B------:R-:W1:Y:S01]  /*ddc0*/  S2R R216, SR_CTAID.X ;  /* 0x0000000000d87919 */ /* 0x000e620000002500 */
[----:B------:R-:W-:Y:S01]  /*ddd0*/  ISETP.GE.U32.AND P5, PT, R75, 0x7f800000, PT ;  /* 0x7f8000004b00780c */ /* 0x000fe20003fa6070 */
[----:B------:R-:W2:Y:S01]  /*dde0*/  MUFU.RCP R8, R52 ;  /* 0x0000003400087308 */ /* 0x000ea20000001000 */
[----:B------:R-:W-:Y:S01]  /*ddf0*/  @!P1 FMUL R187, R187, 16777216 ;  /* 0x4b800000bbbb9820 */ /* 0x000fe20000400000 */
[----:B------:R-:W-:Y:S01]  /*de00*/  @!P1 FMUL R71, R71, 16777216 ;  /* 0x4b80000047479820 */ /* 0x000fe20000400000 */
[----:B------:R-:W-:Y:S01]  /*de10*/  @!P2 FMUL R72, R72, 16777216 ;  /* 0x4b8000004848a820 */ /* 0x000fe20000400000 */
[----:B------:R-:W-:Y:S01]  /*de20*/  @!P2 FMUL R184, R184, 16777216 ;  /* 0x4b800000b8b8a820 */ /* 0x000fe20000400000 */
[----:B------:R-:W-:Y:S01]  /*de30*/  FFMA.FTZ R23, R17, 1.1920928955078125e-07, R16 ;  /* 0x3400000011177823 */ /* 0x000fe20000010010 */
[----:B------:R-:W3:Y:S01]  /*de40*/  S2R R218, SR_TID.X ;  /* 0x0000000000da7919 */ /* 0x000ee20000002100 */
[----:B------:R-:W4:Y:S01]  /*de50*/  LDC R175, c[0x0][0x278] ;  /* 0x00009e00ffaf7b82 */ /* 0x000f220000000800 */
[C---:B0-----:R-:W-:Y:S01]  /*de60*/  FMUL R16, R25.reuse, R72 ;  /* 0x0000004819107220 */ /* 0x041fe20000400000 */
[----:B------:R-:W-:Y:S01]  /*de70*/  FMUL R31, R25, R184 ;  /* 0x000000b8191f7220 */ /* 0x000fe20000400000 */
[----:B------:R-:W-:Y:S01]  /*de80*/  @!P1 FMUL R215, R215, 16777216 ;  /* 0x4b800000d7d79820 */ /* 0x000fe20000400000 */
[----:B------:R-:W-:Y:S01]  /*de90*/  @!P1 FMUL R57, R57, 16777216 ;  /* 0x4b80000039399820 */ /* 0x000fe20000400000 */
[C---:B--2---:R-:W-:Y:S01]  /*dea0*/  FMUL R17, R8.reuse, R187 ;  /* 0x000000bb08117220 */ /* 0x044fe20000400000 */
[----:B------:R-:W-:Y:S01]  /*deb0*/  FMUL R80, R8, R71 ;  /* 0x0000004708507220 */ /* 0x000fe20000400000 */
        /* <DEDUP_REMOVED lines=12> */
[----:B------:R-:W-:Y:S01]  /*df80*/  F2FP.F16.F32.PACK_AB R16, R16, R31 ;  /* 0x0000001f1010723e */ /* 0x000fe200000000ff */
[----:B------:R-:W-:Y:S01]  /*df90*/  IMAD.MOV.U32 R49, RZ, RZ, 0x3dc6b27f ;  /* 0x3dc6b27fff317424 */ /* 0x000fe200078e00ff */
[----:B------:R-:W-:Y:S01]  /*dfa0*/  F2FP.F16.F32.PACK_AB R17, R17, R80 ;  /* 0x000000501111723e */ /* 0x000fe200000000ff */
[----:B------:R-:W-:Y:S01]  /*dfb0*/  FADD R5, R5, -1 ;  /* 0xbf80000005057421 */ /* 0x000fe20000000000 */
[----:B------:R-:W-:-:S02]  /*dfc0*/  F2FP.F16.F32.PACK_AB R18, R18, R55 ;  /* 0x000000371212723e */ /* 0x000fc400000000ff */
[----:B------:R-:W-:Y:S01]  /*dfd0*/  F2FP.F16.F32.PACK_AB R19, R19, R24 ;  /* 0x000000181313723e */ /* 0x000fe200000000ff */
[----:B------:R-:W-:Y:S01]  /*dfe0*/  FADD R9, R9, -1 ;  /* 0xbf80000009097421 */ /* 0x000fe20000000000 */
        /* <DEDUP_REMOVED lines=14> */
[----:B------:R0:W-:Y:S01]  /*e0d0*/  STSM.16.M88.4 [R3], R16 ;  /* 0x0000001003007844 */ /* 0x0001e20000000200 */
[----:B------:R-:W-:Y:S01]  /*e0e0*/  FFMA.FTZ R8, R5, R49, -0.16845393180847167969 ;  /* 0xbe2c7f3005087423 */ /* 0x000fe20000010031 */
[----:B------:R-:W-:Y:S01]  /*e0f0*/  FADD R20, R20, -1 ;  /* 0xbf80000014147421 */ /* 0x000fe20000000000 */
[----:B------:R-:W-:-:S02]  /*e100*/  IMAD.IADD R22, R77, 0x1, -R22 ;  /* 0x000000014d167824 */ /* 0x000fc400078e0a16 */
[C---:B------:R-:W-:Y:S02]  /*e110*/  FFMA.FTZ R8, R5.reuse, R8, 0.1716887056827545166 ;  /* 0x3e2fcf2a05087423 */ /* 0x040fe40000010008 */
[----:B------:R-:W-:Y:S02]  /*e120*/  FADD R22, R22, -1 ;  /* 0xbf80000016167421 */ /* 0x000fe40000000000 */
[----:B------:R-:W-:Y:S01]  /*e130*/  FFMA.FTZ R8, R5, R8, -0.17900948226451873779 ;  /* 0xbe374e4305087423 */ /* 0x000fe20000010008 */
[-C--:B0-----:R-:W-:Y:S01]  /*e140*/  FFMA.FTZ R16, R9, R49.reuse, -0.16845393180847167969 ;  /* 0xbe2c7f3009107423 */ /* 0x081fe20000010031 */
[----:B------:R-:W-:-:S03]  /*e150*/  FFMA.FTZ R17, R20, R49, -0.16845393180847167969 ;  /* 0xbe2c7f3014117423 */ /* 0x000fc60000010031 */
[C---:B------:R-:W-:Y:S01]  /*e160*/  FFMA.FTZ R16, R9.reuse, R16, 0.1716887056827545166 ;  /* 0x3e2fcf2a09107423 */ /* 0x040fe20000010010 */
[----:B------:R-:W-:Y:S01]  /*e170*/  FFMA.FTZ R17, R20, R17, 0.1716887056827545166 ;  /* 0x3e2fcf2a14117423 */ /* 0x000fe20000010011 */
[----:B------:R-:W-:Y:S02]  /*e180*/  FFMA.FTZ R19, R22, R49, -0.16845393180847167969 ;  /* 0xbe2c7f3016137423 */ /* 0x000fe40000010031 */
[----:B------:R-:W-:Y:S01]  /*e190*/  FFMA.FTZ R16, R9, R16, -0.17900948226451873779 ;  /* 0xbe374e4309107423 */ /* 0x000fe20000010010 */
[----:B------:R-:W-:Y:S01]  /*e1a0*/  FFMA.FTZ R8, R5, R8, 0.20512372255325317383 ;  /* 0x3e520bf405087423 */ /* 0x000fe20000010008 */
[----:B------:R-:W-:Y:S02]  /*e1b0*/  FFMA.FTZ R17, R20, R17, -0.17900948226451873779 ;  /* 0xbe374e4314117423 */ /* 0x000fe40000010011 */
[----:B------:R-:W-:Y:S01]  /*e1c0*/  FFMA.FTZ R16, R9, R16, 0.20512372255325317383 ;  /* 0x3e520bf409107423 */ /* 0x000fe20000010010 */
[----:B------:R-:W-:Y:S01]  /*e1d0*/  FFMA.FTZ R19, R22, R19, 0.1716887056827545166 ;  /* 0x3e2fcf2a16137423 */ /* 0x000fe20000010013 */
[----:B------:R-:W-:Y:S01]  /*e1e0*/  FFMA.FTZ R8, R5, R8, -0.24046532809734344482 ;  /* 0xbe763c8b05087423 */ /* 0x000fe20000010008 */
[----:B------:R-:W-:Y:S01]  /*e1f0*/  FFMA.FTZ R17, R20, R17, 0.20512372255325317383 ;  /* 0x3e520bf414117423 */ /* 0x000fe20000010011 */
[----:B------:R-:W-:Y:S01]  /*e200*/  FFMA.FTZ R16, R9, R16, -0.24046532809734344482 ;  /* 0xbe763c8b09107423 */ /* 0x000fe20000010010 */
[----:B------:R-:W-:Y:S01]  /*e210*/  FFMA.FTZ R19, R22, R19, -0.17900948226451873779 ;  /* 0xbe374e4316137423 */ /* 0x000fe20000010013 */
[----:B------:R-:W-:Y:S01]  /*e220*/  FFMA.FTZ R8, R5, R8, 0.28857114911079406738 ;  /* 0x3e93bf9905087423 */ /* 0x000fe20000010008 */
[----:B------:R-:W-:Y:S01]  /*e230*/  FFMA.FTZ R17, R20, R17, -0.24046532809734344482 ;  /* 0xbe763c8b14117423 */ /* 0x000fe20000010011 */
[----:B------:R-:W-:Y:S01]  /*e240*/  FFMA.FTZ R16, R9, R16, 0.28857114911079406738 ;  /* 0x3e93bf9909107423 */ /* 0x000fe20000010010 */
[----:B------:R-:W-:Y:S01]  /*e250*/  FFMA.FTZ R19, R22, R19, 0.20512372255325317383 ;  /* 0x3e520bf416137423 */ /* 0x000fe20000010013 */
[----:B------:R-:W-:Y:S01]  /*e260*/  FFMA.FTZ R8, R5, R8, -0.36067417263984680176 ;  /* 0xbeb8aa4905087423 */ /* 0x000fe20000010008 */
[----:B------:R-:W-:Y:S01]  /*e270*/  FFMA.FTZ R17, R20, R17, 0.28857114911079406738 ;  /* 0x3e93bf9914117423 */ /* 0x000fe20000010011 */
[----:B------:R-:W-:Y:S01]  /*e280*/  FFMA.FTZ R16, R9, R16, -0.36067417263984680176 ;  /* 0xbeb8aa4909107423 */ /* 0x000fe20000010010 */
[----:B------:R-:W-:Y:S01]  /*e290*/  FFMA.FTZ R19, R22, R19, -0.24046532809734344482 ;  /* 0xbe763c8b16137423 */ /* 0x000fe20000010013 */
[----:B------:R-:W-:Y:S01]  /*e2a0*/  FFMA.FTZ R8, R5, R8, 0.48089820146560668945 ;  /* 0x3ef6384a05087423 */ /* 0x000fe20000010008 */
[----:B------:R-:W-:Y:S01]  /*e2b0*/  FFMA.FTZ R17, R20, R17, -0.36067417263984680176 ;  /* 0xbeb8aa4914117423 */ /* 0x000fe20000010011 */
[----:B------:R-:W-:Y:S01]  /*e2c0*/  FFMA.FTZ R16, R9, R16, 0.48089820146560668945 ;  /* 0x3ef6384a09107423 */ /* 0x000fe20000010010 */
[----:B------:R-:W-:Y:S01]  /*e2d0*/  FFMA.FTZ R19, R22, R19, 0.28857114911079406738 ;  /* 0x3e93bf9916137423 */ /* 0x000fe20000010013 */
[----:B------:R-:W-:Y:S01]  /*e2e0*/  FFMA.FTZ R8, R5, R8, -0.72134751081466674805 ;  /* 0xbf38aa3b05087423 */ /* 0x000fe20000010008 */
[----:B------:R-:W-:Y:S01]  /*e2f0*/  FFMA.FTZ R17, R20, R17, 0.48089820146560668945 ;  /* 0x3ef6384a14117423 */ /* 0x000fe20000010011 */
[----:B------:R-:W-:Y:S01]  /*e300*/  FFMA.FTZ R16, R9, R16, -0.72134751081466674805 ;  /* 0xbf38aa3b09107423 */ /* 0x000fe20000010010 */
[----:B------:R-:W-:Y:S01]  /*e310*/  ISETP.GE.U32.AND P0, PT, R82, 0x7f800000, PT ;  /* 0x7f8000005200780c */ /* 0x000fe20003f06070 */
[----:B------:R-:W-:Y:S01]  /*e320*/  FFMA.FTZ R19, R22, R19, -0.36067417263984680176 ;  /* 0xbeb8aa4916137423 */ /* 0x000fe20000010013 */
[----:B------:R-:W-:Y:S01]  /*e330*/  FMUL R8, R5, R8 ;  /* 0x0000000805087220 */ /* 0x000fe20000400000 */
[----:B------:R-:W-:Y:S01]  /*e340*/  FFMA.FTZ R17, R20, R17, -0.72134751081466674805 ;  /* 0xbf38aa3b14117423 */ /* 0x000fe20000010011 */
[----:B------:R-:W-:Y:S01]  /*e350*/  FMUL R16, R9, R16 ;  /* 0x0000001009107220 */ /* 0x000fe20000400000 */
[----:B------:R-:W-:Y:S01]  /*e360*/  FFMA.FTZ R19, R22, R19, 0.48089820146560668945 ;  /* 0x3ef6384a16137423 */ /* 0x000fe20000010013 */
[----:B------:R-:W-:Y:S01]  /*e370*/  FMUL R8, R5, R8 ;  /* 0x0000000805087220 */ /* 0x000fe20000400000 */
[----:B------:R-:W-:Y:S01]  /*e380*/  FMUL R17, R20, R17 ;  /* 0x0000001114117220 */ /* 0x000fe20000400000 */
[----:B------:R-:W-:Y:S01]  /*e390*/  FMUL R16, R9, R16 ;  /* 0x0000001009107220 */ /* 0x000fe20000400000 */
[----:B------:R-:W-:Y:S01]  /*e3a0*/  ISETP.GE.U32.AND P1, PT, R84, 0x7f800000, PT ;  /* 0x7f8000005400780c */ /* 0x000fe20003f26070 */
[----:B------:R-:W-:Y:S01]  /*e3b0*/  FFMA.FTZ R19, R22, R19, -0.72134751081466674805 ;  /* 0xbf38aa3b16137423 */ /* 0x000fe20000010013 */
[----:B------:R-:W-:Y:S01]  /*e3c0*/  ISETP.GE.U32.AND P4, PT, R77, 0x7f800000, PT ;  /* 0x7f8000004d00780c */ /* 0x000fe20003f86070 */
[----:B------:R-:W-:Y:S01]  /*e3d0*/  FFMA.FTZ R5, R5, 1.4426950216293334961, R8 ;  /* 0x3fb8aa3b05057823 */ /* 0x000fe20000010008 */
[----:B------:R-:W-:Y:S01]  /*e3e0*/  FMUL R17, R20, R17 ;  /* 0x0000001114117220 */ /* 0x000fe20000400000 */
[----:B------:R-:W-:Y:S01]  /*e3f0*/  FFMA.FTZ R16, R9, 1.4426950216293334961, R16 ;  /* 0x3fb8aa3b09107823 */ /* 0x000fe20000010010 */
[----:B------:R-:W-:Y:S01]  /*e400*/  FMUL R19, R22, R19 ;  /* 0x0000001316137220 */ /* 0x000fe20000400000 */
[----:B------:R-:W-:-:S02]  /*e410*/  @P0 IMAD.MOV.U32 R9, RZ, RZ, 0x7f800000 ;  /* 0x7f800000ff090424 */ /* 0x000fc400078e00ff */
[----:B------:R-:W-:Y:S01]  /*e420*/  FADD R4, R4, R5 ;  /* 0x0000000504047221 */ /* 0x000fe20000000000 */
[----:B------:R-:W-:Y:S01]  /*e430*/  FFMA.FTZ R20, R20, 1.4426950216293334961, R17 ;  /* 0x3fb8aa3b14147823 */ /* 0x000fe20000010011 */
[----:B------:R-:W-:Y:S01]  /*e440*/  FADD R5, R7, R16 ;  /* 0x0000001007057221 */ /* 0x000fe20000000000 */
[----:B------:R-:W-:Y:S02]  /*e450*/  @P5 IMAD.MOV.U32 R16, RZ, RZ, 0x7f800000 ;  /* 0x7f800000ff105424 */ /* 0x000fe400078e00ff */
[----:B------:R-:W-:Y:S01]  /*e460*/  FMUL R19, R22, R19 ;  /* 0x0000001316137220 */ /* 0x000fe20000400000 */
[----:B------:R-:W-:Y:S01]  /*e470*/  @P0 FFMA.FTZ R4, R82, R9, +INF ;  /* 0x7f80000052040423 */ /* 0x000fe20000010009 */
[----:B------:R-:W-:Y:S01]  /*e480*/  LOP3.LUT R9, R2, 0x7f, RZ, 0xc0, !PT ;  /* 0x0000007f02097812 */ /* 0x000fe200078ec0ff */
[----:B------:R-:W-:Y:S01]  /*e490*/  FADD R7, R21, R20 ;  /* 0x0000001415077221 */ /* 0x000fe20000000000 */
[----:B------:R-:W-:Y:S01]  /*e4a0*/  @P5 FFMA.FTZ R7, R75, R16, +INF ;  /* 0x7f8000004b075423 */ /* 0x000fe20000010010 */
[----:B------:R-:W-:Y:S01]  /*e4b0*/  FFMA.FTZ R8, R22, 1.4426950216293334961, R19 ;  /* 0x3fb8aa3b16087823 */ /* 0x000fe20000010013 */
[----:B------:R-:W-:Y:S01]  /*e4c0*/  @P1 IMAD.MOV.U32 R17, RZ, RZ, 0x7f800000 ;  /* 0x7f800000ff111424 */ /* 0x000fe200078e00ff */
[----:B------:R-:W-:Y:S01]  /*e4d0*/  LEA R9, R9, UR21, 0x4 ;  /* 0x0000001509097c11 */ /* 0x000fe2000f8e20ff */
[----:B------:R-:W-:-:S02]  /*e4e0*/  @P4 IMAD.MOV.U32 R16, RZ, RZ, 0x7f800000 ;  /* 0x7f800000ff104424 */ /* 0x000fc400078e00ff */
[----:B------:R-:W-:Y:S01]  /*e4f0*/  FADD R8, R23, R8 ;  /* 0x0000000817087221 */ /* 0x000fe20000000000 */
[----:B------:R-:W-:Y:S01]  /*e500*/  BAR.SYNC.DEFER_BLOCKING 0x0 ;  /* 0x0000000000007b1d */ /* 0x000fe20000010000 */
[----:B------:R-:W-:Y:S01]  /*e510*/  @P1 FFMA.FTZ R5, R84, R17, +INF ;  /* 0x7f80000054051423 */ /* 0x000fe20000010011 */
[----:B------:R-:W-:Y:S01]  /*e520*/  @P4 FFMA.FTZ R8, R77, R16, +INF ;  /* 0x7f8000004d084423 */ /* 0x000fe20000010010 */
        /* <DEDUP_REMOVED lines=13> */
[----:B------:R-:W0:Y:S01]  /*e600*/  LDS.128 R16, [R9] ;  /* 0x0000000009107984 */ /* 0x000e220000000c00 */
[----:B------:R-:W-:Y:S01]  /*e610*/  @!P2 FMUL R188, R188, 16777216 ;  /* 0x4b800000bcbca820 */ /* 0x000fe20000400000 */
        /* <DEDUP_REMOVED lines=14> */
[----:B------:R-:W-:-:S02]  /*e700*/  F2FP.F16.F32.PACK_AB R26, R26, R51 ;  /* 0x000000331a1a723e */ /* 0x000fc400000000ff */
[----:B------:R-:W-:Y:S02]  /*e710*/  F2FP.F16.F32.PACK_AB R27, R27, R28 ;  /* 0x0000001c1b1b723e */ /* 0x000fe400000000ff */
[----:B------:R-:W-:Y:S02]  /*e720*/  F2FP.F16.F32.PACK_AB R24, R24, R25 ;  /* 0x000000191818723e */ /* 0x000fe400000000ff */
[----:B------:R-:W-:Y:S01]  /*e730*/  F2FP.F16.F32.PACK_AB R25, R191, R76 ;  /* 0x0000004cbf19723e */ /* 0x000fe200000000ff */
[----:B------:R-:W-:Y:S06]  /*e740*/  BAR.SYNC.DEFER_BLOCKING 0x0 ;  /* 0x0000000000007b1d */ /* 0x000fec0000010000 */
[----:B------:R-:W-:Y:S02]  /*e750*/  STSM.16.M88.4 [R3], R24 ;  /* 0x0000001803007844 */ /* 0x000fe40000000200 */
[----:B------:R-:W-:Y:S01]  /*e760*/  BAR.SYNC.DEFER_BLOCKING 0x0 ;  /* 0x0000000000007b1d */ /* 0x000fe20000010000 */
[----:B------:R-:W-:-:S02]  /*e770*/  F2FP.F16.F32.PACK_AB R29, R29, R72 ;  /* 0x000000481d1d723e */ /* 0x000fc400000000ff */
[----:B------:R-:W-:-:S03]  /*e780*/  F2FP.F16.F32.PACK_AB R72, R70, R31 ;  /* 0x0000001f4648723e */ /* 0x000fc600000000ff */
[----:B------:R-:W2:Y:S01]  /*e790*/  LDS.128 R20, [R9] ;  /* 0x0000000009147984 */ /* 0x000ea20000000c00 */
[----:B------:R-:W-:Y:S02]  /*e7a0*/  F2FP.F16.F32.PACK_AB R28, R74, R45 ;  /* 0x0000002d4a1c723e */ /* 0x000fe400000000ff */
[----:B------:R-:W-:Y:S02]  /*e7b0*/  F2FP.F16.F32.PACK_AB R30, R30, R47 ;  /* 0x0000002f1e1e723e */ /* 0x000fe400000000ff */
[----:B------:R-:W-:Y:S01]  /*e7c0*/  F2FP.F16.F32.PACK_AB R31, R163, R50 ;  /* 0x00000032a31f723e */ /* 0x000fe200000000ff */
[----:B------:R-:W-:Y:S06]  /*e7d0*/  BAR.SYNC.DEFER_BLOCKING 0x0 ;  /* 0x0000000000007b1d */ /* 0x000fec0000010000 */
[----:B------:R-:W-:Y:S02]  /*e7e0*/  STSM.16.M88.4 [R3], R28 ;  /* 0x0000001c03007844 */ /* 0x000fe40000000200 */
[----:B------:R-:W-:Y:S01]  /*e7f0*/  BAR.SYNC.DEFER_BLOCKING 0x0 ;  /* 0x0000000000007b1d */ /* 0x000fe20000010000 */
[----:B------:R-:W-:-:S02]  /*e800*/  FSETP.NEU.AND P1, PT, R75, RZ, PT ;  /* 0x000000ff4b00720b */ /* 0x000fc40003f2d000 */
[----:B------:R-:W-:-:S03]  /*e810*/  F2FP.F16.F32.PACK_AB R73, R199, R68 ;  /* 0x00000044c749723e */ /* 0x000fc600000000ff */
[----:B------:R-:W2:Y:S01]  /*e820*/  LDS.128 R24, [R9] ;  /* 0x0000000009187984 */ /* 0x000ea20000000c00 */
[----:B------:R-:W-:Y:S02]  /*e830*/  F2FP.F16.F32.PACK_AB R74, R165, R48 ;  /* 0x00000030a54a723e */ /* 0x000fe400000000ff */
[----:B------:R-:W-:Y:S01]  /*e840*/  F2FP.F16.F32.PACK_AB R75, R167, R46 ;  /* 0x0000002ea74b723e */ /* 0x000fe200000000ff */
[----:B------:R-:W-:Y:S01]  /*e850*/  BAR.SYNC.DEFER_BLOCKING 0x0 ;  /* 0x0000000000007b1d */ /* 0x000fe20000010000 */
[----:B------:R-:W-:Y:S02]  /*e860*/  F2FP.F16.F32.PACK_AB R48, R66, R39 ;  /* 0x000000274230723e */ /* 0x000fe400000000ff */
[----:B------:R-:W-:Y:S02]  /*e870*/  F2FP.F16.F32.PACK_AB R49, R203, R64 ;  /* 0x00000040cb31723e */ /* 0x000fe400000000ff */
[----:B------:R-:W-:-:S03]  /*e880*/  F2FP.F16.F32.PACK_AB R50, R169, R44 ;  /* 0x0000002ca932723e */ /* 0x000fc600000000ff */
[----:B------:R-:W4:Y:S01]  /*e890*/  LDC.64 R46, c[0x0][0x228] ;  /* 0x00008a00ff2e7b82 */ /* 0x000f220000000a00 */
[----:B------:R-:W-:Y:S07]  /*e8a0*/  STSM.16.M88.4 [R3], R72 ;  /* 0x0000004803007844 */ /* 0x000fee0000000200 */
[----:B------:R-:W-:Y:S01]  /*e8b0*/  BAR.SYNC.DEFER_BLOCKING 0x0 ;  /* 0x0000000000007b1d */ /* 0x000fe20000010000 */
[----:B------:R-:W-:-:S05]  /*e8c0*/  F2FP.F16.F32.PACK_AB R51, R171, R38 ;  /* 0x00000026ab33723e */ /* 0x000fca00000000ff */
[----:B------:R-:W2:Y:S02]  /*e8d0*/  LDS.128 R28, [R9] ;  /* 0x00000000091c7984 */ /* 0x000ea40000000c00 */
[----:B------:R-:W-:Y:S06]  /*e8e0*/  BAR.SYNC.DEFER_BLOCKING 0x0 ;  /* 0x0000000000007b1d */ /* 0x000fec0000010000 */
[----:B------:R1:W-:Y:S01]  /*e8f0*/  STSM.16.M88.4 [R3], R48 ;  /* 0x0000003003007844 */ /* 0x0003e20000000200 */
[----:B------:R-:W-:Y:S02]  /*e900*/  F2FP.F16.F32.PACK_AB R64, R62, R35 ;  /* 0x000000233e40723e */ /* 0x000fe400000000ff */
[----:B------:R-:W-:-:S02]  /*e910*/  F2FP.F16.F32.PACK_AB R66, R173, R34 ;  /* 0x00000022ad42723e */ /* 0x000fc400000000ff */
[----:B------:R-:W-:Y:S01]  /*e920*/  F2FP.F16.F32.PACK_AB R67, R32, R33 ;  /* 0x000000212043723e */ /* 0x000fe200000000ff */
[----:B------:R-:W-:Y:S01]  /*e930*/  BAR.SYNC.DEFER_BLOCKING 0x0 ;  /* 0x0000000000007b1d */ /* 0x000fe20000010000 */
[----:B------:R-:W-:-:S05]  /*e940*/  F2FP.F16.F32.PACK_AB R65, R207, R60 ;  /* 0x0000003ccf41723e */ /* 0x000fca00000000ff */
[----:B------:R-:W2:Y:S02]  /*e950*/  LDS.128 R32, [R9] ;  /* 0x0000000009207984 */ /* 0x000ea40000000c00 */
[----:B------:R-:W-:Y:S06]  /*e960*/  BAR.SYNC.DEFER_BLOCKING 0x0 ;  /* 0x0000000000007b1d */ /* 0x000fec0000010000 */
[----:B------:R-:W-:Y:S01]  /*e970*/  STSM.16.M88.4 [R3], R64 ;  /* 0x0000004003007844 */ /* 0x000fe20000000200 */
[----:B-1----:R-:W-:Y:S02]  /*e980*/  F2FP.F16.F32.PACK_AB R48, R58, R37 ;  /* 0x000000253a30723e */ /* 0x002fe400000000ff */
[----:B------:R-:W-:Y:S01]  /*e990*/  F2FP.F16.F32.PACK_AB R50, R177, R36 ;  /* 0x00000024b132723e */ /* 0x000fe200000000ff */
[----:B------:R-:W-:Y:S01]  /*e9a0*/  BAR.SYNC.DEFER_BLOCKING 0x0 ;  /* 0x0000000000007b1d */ /* 0x000fe20000010000 */
[----:B------:R-:W-:-:S02]  /*e9b0*/  F2FP.F16.F32.PACK_AB R49, R211, R56 ;  /* 0x00000038d331723e */ /* 0x000fc400000000ff */
[----:B------:R-:W-:-:S03]  /*e9c0*/  F2FP.F16.F32.PACK_AB R51, R14, R15 ;  /* 0x0000000f0e33723e */ /* 0x000fc600000000ff */
[----:B------:R-:W1:Y:S02]  /*e9d0*/  LDS.128 R36, [R9] ;  /* 0x0000000009247984 */ /* 0x000e640000000c00 */
[----:B------:R-:W-:Y:S01]  /*e9e0*/  BAR.SYNC.DEFER_BLOCKING 0x0 ;  /* 0x0000000000007b1d */ /* 0x000fe20000010000 */
[----:B------:R-:W-:-:S05]  /*e9f0*/  IMAD.SHL.U32 R216, R216, 0x80, RZ ;  /* 0x00000080d8d87824 */ /* 0x000fca00078e00ff */
[----:B------:R0:W-:Y:S01]  /*ea00*/  STSM.16.M88.4 [R3], R48 ;  /* 0x0000003003007844 */ /* 0x0001e20000000200 */
[----:B---3--:R-:W-:Y:S01]  /*ea10*/  LOP3.LUT R216, R216, 0x7f, R218, 0xf8, !PT ;  /* 0x0000007fd8d87812 */ /* 0x008fe200078ef8da */
[----:B------:R-:W-:Y:S01]  /*ea20*/  UIMAD UR4, UR20, UR4, URZ ;  /* 0x00000004140472a4 */ /* 0x000fe2000f8e023f */
[----:B------:R-:W-:Y:S02]  /*ea30*/  F2FP.F16.F32.PACK_AB R68, R54, R43 ;  /* 0x0000002b3644723e */ /* 0x000fe400000000ff */
[----:B------:R-:W-:Y:S01]  /*ea40*/  F2FP.F16.F32.PACK_AB R70, R41, R42 ;  /* 0x0000002a2946723e */ /* 0x000fe200000000ff */
[----:B------:R-:W-:Y:S01]  /*ea50*/  IMAD R44, R216, UR5, RZ ;  /* 0x00000005d82c7c24 */ /* 0x000fe2000f8e02ff */
[----:B------:R-:W-:Y:S01]  /*ea60*/  F2FP.F16.F32.PACK_AB R71, R13, R40 ;  /* 0x000000280d47723e */ /* 0x000fe200000000ff */
[----:B------:R-:W-:Y:S01]  /*ea70*/  BAR.SYNC.DEFER_BLOCKING 0x0 ;  /* 0x0000000000007b1d */ /* 0x000fe20000010000 */
[----:B------:R-:W-:Y:S01]  /*ea80*/  USHF.L.U32 UR5, UR4, 0x1, URZ ;  /* 0x0000000104057899 */ /* 0x000fe2000800063f */
[----:B------:R-:W-:-:S02]  /*ea90*/  IMAD.SHL.U32 R15, R44, 0x2, RZ ;  /* 0x000000022c0f7824 */ /* 0x000fc400078e00ff */
[----:B------:R-:W-:-:S03]  /*eaa0*/  IMAD.HI R44, R44, 0x2, RZ ;  /* 0x000000022c2c7827 */ /* 0x000fc600078e02ff */
[----:B----4-:R-:W-:Y:S01]  /*eab0*/  IADD3 R14, P4, P5, R15, UR5, R46 ;  /* 0x000000050f0e7c10 */ /* 0x010fe2000fd9e02e */
[----:B------:R-:W-:Y:S01]  /*eac0*/  UIMAD.WIDE UR4, UR4, 0x2, URZ ;  /* 0x00000002040478a5 */ /* 0x000fe2000f8e023f */
[----:B------:R-:W3:Y:S05]  /*ead0*/  LDS.128 R40, [R9] ;  /* 0x0000000009287984 */ /* 0x000eea0000000c00 */
[----:B------:R-:W-:Y:S01]  /*eae0*/  IADD3.X R15, R44, UR5, R47, P4, P5 ;  /* 0x000000052c0f7c10 */ /* 0x000fe2000a7ea42f */
[----:B------:R-:W-:Y:S01]  /*eaf0*/  IMAD R55, R175, 0x6, RZ ;  /* 0x00000006af377824 */ /* 0x000fe200078e02ff */
[----:B------:R-:W-:Y:S01]  /*eb00*/  F2FP.F16.F32.PACK_AB R69, R215, R52 ;  /* 0x00000034d745723e */ /* 0x000fe200000000ff */
[----:B------:R-:W-:Y:S01]  /*eb10*/  BAR.SYNC.DEFER_BLOCKING 0x0 ;  /* 0x0000000000007b1d */ /* 0x000fe20000010000 */
[C---:B------:R-:W-:Y:S01]  /*eb20*/  SHF.L.U32 R47, R175.reuse, 0x1, RZ ;  /* 0x00000001af2f7819 */ /* 0x040fe200000006ff */
[C---:B0-----:R-:W-:Y:S01]  /*eb30*/  IMAD R49, R175.reuse, 0x3, RZ ;  /* 0x00000003af317824 */ /* 0x041fe200078e02ff */
[CC--:B------:R-:W-:Y:S01]  /*eb40*/  LEA R46, P5, R175.reuse, R14.reuse, 0x2 ;  /* 0x0000000eaf2e7211 */ /* 0x0c0fe200078a10ff */
[----:B------:R-:W-:Y:S01]  /*eb50*/  IMAD R63, R175, 0xa, RZ ;  /* 0x0000000aaf3f7824 */ /* 0x000fe200078e02ff */
[-C--:B------:R-:W-:Y:S01]  /*eb60*/  IADD3 R44, P4, R47, R14.reuse, RZ ;  /* 0x0000000e2f2c7210 */ /* 0x080fe20007f9e0ff */
[----:B------:R-:W-:Y:S01]  /*eb70*/  IMAD R67, R175, 0xc, RZ ;  /* 0x0000000caf437824 */ /* 0x000fe200078e02ff */
[-C--:B------:R-:W-:Y:S01]  /*eb80*/  IADD3 R48, P6, R55, R14.reuse, RZ ;  /* 0x0000000e37307210 */ /* 0x080fe20007fde0ff */
[C---:B------:R-:W-:Y:S01]  /*eb90*/  IMAD.SHL.U32 R51, R175.reuse, 0x4, RZ ;  /* 0x00000004af337824 */ /* 0x040fe200078e00ff */
[CC--:B------:R-:W-:Y:S01]  /*eba0*/  LEA.HI.X.SX32 R45, R175.reuse, R15.reuse, 0x1, P4 ;  /* 0x0000000faf2d7211 */ /* 0x0c0fe200020f0eff */
[----:B------:R-:W-:Y:S01]  /*ebb0*/  IMAD R53, R175, 0x5, RZ ;  /* 0x00000005af357824 */ /* 0x000fe200078e02ff */
[-C--:B------:R-:W-:Y:S01]  /*ebc0*/  LEA.HI.X.SX32 R47, R47, R15.reuse, 0x1, P5 ;  /* 0x0000000f2f2f7211 */ /* 0x080fe200028f0eff */
[C---:B------:R-:W-:Y:S01]  /*ebd0*/  IMAD R79, R175.reuse, 0x12, RZ ;  /* 0x00000012af4f7824 */ /* 0x040fe200078e02ff */
[CC--:B------:R-:W-:Y:S01]  /*ebe0*/  LEA R50, P4, R175.reuse, R14.reuse, 0x3 ;  /* 0x0000000eaf327211 */ /* 0x0c0fe200078818ff */
[----:B------:R-:W-:Y:S01]  /*ebf0*/  IMAD R57, R175, 0x7, RZ ;  /* 0x00000007af397824 */ /* 0x000fe200078e02ff */
[-C--:B------:R-:W-:Y:S01]  /*ec00*/  IADD3 R52, P5, R63, R14.reuse, RZ ;  /* 0x0000000e3f347210 */ /* 0x080fe20007fbe0ff */
[----:B------:R-:W-:Y:S01]  /*ec10*/  IMAD.SHL.U32 R59, R175, 0x8, RZ ;  /* 0x00000008af3b7824 */ /* 0x000fe200078e00ff */
[----:B------:R-:W-:Y:S01]  /*ec20*/  LEA.HI.X.SX32 R49, R49, R15, 0x1, P6 ;  /* 0x0000000f31317211 */ /* 0x000fe200030f0eff */
[----:B------:R-:W-:Y:S01]  /*ec30*/  IMAD R61, R175, 0x9, RZ ;  /* 0x00000009af3d7824 */ /* 0x000fe200078e02ff */
[----:B------:R-:W-:Y:S01]  /*ec40*/  IADD3 R54, P6, R67, R14, RZ ;  /* 0x0000000e43367210 */ /* 0x000fe20007fde0ff */
[----:B------:R-:W-:-:S02]  /*ec50*/  IMAD R83, R175, 0x14, RZ ;  /* 0x00000014af537824 */ /* 0x000fc400078e02ff */
[C---:B------:R-:W-:Y:S02]  /*ec60*/  IMAD R87, R175.reuse, 0x16, RZ ;  /* 0x00000016af577824 */ /* 0x040fe400078e02ff */
[----:B------:R-:W-:Y:S01]  /*ec70*/  IMAD R91, R175, 0x18, RZ ;  /* 0x00000018af5b7824 */ /* 0x000fe200078e02ff */
[----:B------:R0:W-:Y:S01]  /*ec80*/  STSM.16.M88.4 [R3], R68 ;  /* 0x0000004403007844 */ /* 0x0001e20000000200 */
[-C--:B------:R-:W-:Y:S01]  /*ec90*/  LEA.HI.X.SX32 R51, R51, R15.reuse, 0x1, P4 ;  /* 0x0000000f33337211 */ /* 0x080fe200020f0eff */
[----:B------:R-:W-:Y:S01]  /*eca0*/  IMAD R65, R175, 0xb, RZ ;  /* 0x0000000baf417824 */ /* 0x000fe200078e02ff */
[-C--:B------:R-:W-:Y:S01]  /*ecb0*/  LEA.HI.X.SX32 R53, R53, R15.reuse, 0x1, P5 ;  /* 0x0000000f35357211 */ /* 0x080fe200028f0eff */
[C---:B------:R-:W-:Y:S01]  /*ecc0*/  IMAD R95, R175.reuse, 0x1a, RZ ;  /* 0x0000001aaf5f7824 */ /* 0x040fe200078e02ff */
[CC--:B------:R-:W-:Y:S01]  /*ecd0*/  LEA R58, P5, R175.reuse, R14.reuse, 0x4 ;  /* 0x0000000eaf3a7211 */ /* 0x0c0fe200078a20ff */
[----:B------:R-:W-:Y:S01]  /*ece0*/  IMAD R99, R175, 0x1c, RZ ;  /* 0x0000001caf637824 */ /* 0x000fe200078e02ff */
[----:B------:R-:W-:Y:S01]  /*ecf0*/  LEA.HI.X.SX32 R55, R55, R15, 0x1, P6 ;  /* 0x0000000f37377211 */ /* 0x000fe200030f0eff */
[----:B------:R-:W-:Y:S01]  /*ed00*/  IMAD R103, R175, 0x1e, RZ ;  /* 0x0000001eaf677824 */ /* 0x000fe200078e02ff */
[----:B------:R-:W-:Y:S01]  /*ed10*/  IADD3 R60, P6, R79, R14, RZ ;  /* 0x0000000e4f3c7210 */ /* 0x000fe20007fde0ff */
[----:B------:R-:W-:-:S02]  /*ed20*/  IMAD R73, R175, 0xf, RZ ;  /* 0x0000000faf497824 */ /* 0x000fc400078e02ff */
[C---:B------:R-:W-:Y:S02]  /*ed30*/  IMAD R111, R175.reuse, 0x22, RZ ;  /* 0x00000022af6f7824 */ /* 0x040fe400078e02ff */
[----:B------:R-:W-:Y:S01]  /*ed40*/  IMAD R115, R175, 0x24, RZ ;  /* 0x00000024af737824 */ /* 0x000fe200078e02ff */
[----:B------:R-:W-:Y:S01]  /*ed50*/  FSETP.NEU.AND P0, PT, R77, RZ, PT ;  /* 0x000000ff4d00720b */ /* 0x000fe20003f0d000 */
[----:B0-----:R-:W-:Y:S01]  /*ed60*/  IMAD R71, R175, 0xe, RZ ;  /* 0x0000000eaf477824 */ /* 0x001fe200078e02ff */
[-C--:B------:R-:W-:Y:S01]  /*ed70*/  LEA.HI.X.SX32 R59, R59, R15.reuse, 0x1, P5 ;  /* 0x0000000f3b3b7211 */ /* 0x080fe200028f0eff */
[C---:B------:R-:W-:Y:S02]  /*ed80*/  IMAD R69, R175.reuse, 0xd, RZ ;  /* 0x0000000daf457824 */ /* 0x040fe400078e02ff */
[----:B------:R-:W-:Y:S01]  /*ed90*/  IMAD R119, R175, 0x26, RZ ;  /* 0x00000026af777824 */ /* 0x000fe200078e02ff */
[-C--:B------:R-:W-:Y:S01]  /*eda0*/  IADD3 R56, P4, R71, R14.reuse, RZ ;  /* 0x0000000e47387210 */ /* 0x080fe20007f9e0ff */
[----:B------:R-:W-:Y:S01]  /*edb0*/  IMAD.SHL.U32 R75, R175, 0x10, RZ ;  /* 0x00000010af4b7824 */ /* 0x000fe200078e00ff */
        /* <DEDUP_REMOVED lines=8> */
[----:B------:R-:W-:Y:S01]  /*ee40*/  IADD3 R66, P6, R91, R14, RZ ;  /* 0x0000000e5b427210 */ /* 0x000fe20007fde0ff */
[----:B------:R-:W-:Y:S01]  /*ee50*/  IMAD R137, R175, 0x2c, RZ ;  /* 0x0000002caf897824 */ /* 0x000fe200078e02ff */
[-C--:B------:R-:W-:Y:S01]  /*ee60*/  LEA.HI.X.SX32 R63, R63, R15.reuse, 0x1, P4 ;  /* 0x0000000f3f3f7211 */ /* 0x080fe200020f0eff */
[----:B------:R-:W-:Y:S01]  /*ee70*/  IMAD R149, R175, 0x2e, RZ ;  /* 0x0000002eaf957824 */ /* 0x000fe200078e02ff */
[----:B------:R-:W-:-:S02]  /*ee80*/  LEA.HI.X.SX32 R65, R65, R15, 0x1, P5 ;  /* 0x0000000f41417211 */ /* 0x000fc400028f0eff */
[----:B------:R-:W-:Y:S01]  /*ee90*/  FSETP.NEU.AND P3, PT, R82, RZ, PT ;  /* 0x000000ff5200720b */ /* 0x000fe20003f6d000 */
[----:B------:R-:W-:Y:S01]  /*eea0*/  IMAD R157, R175, 0x30, RZ ;  /* 0x00000030af9d7824 */ /* 0x000fe200078e02ff */
[-C--:B------:R-:W-:Y:S02]  /*eeb0*/  IADD3 R68, P4, R95, R14.reuse, RZ ;  /* 0x0000000e5f447210 */ /* 0x080fe40007f9e0ff */
[----:B------:R-:W-:Y:S01]  /*eec0*/  FSETP.NEU.AND P2, PT, R84, RZ, PT ;  /* 0x000000ff5400720b */ /* 0x000fe20003f4d000 */
        /* <DEDUP_REMOVED lines=28> */
[----:B------:R-:W-:Y:S01]  /*f090*/  IMAD.SHL.U32 R107, R175, 0x20, RZ ;  /* 0x00000020af6b7824 */ /* 0x000fe200078e00ff */
        /* <DEDUP_REMOVED lines=45> */
[----:B------:R-:W-:Y:S01]  /*f370*/  IMAD R155, R175, 0x2f, RZ ;  /* 0x0000002faf9b7824 */ /* 0x000fe200078e02ff */
[-C--:B------:R-:W-:Y:S01]  /*f380*/  LEA.HI.X.SX32 R103, R103, R15.reuse, 0x1, P6 ;  /* 0x0000000f67677211 */ /* 0x080fe200030f0eff */
[----:B------:R-:W-:Y:S01]  /*f390*/  IMAD R209, R175, 0x62, RZ ;  /* 0x00000062afd17824 */ /* 0x000fe200078e02ff */
[----:B------:R-:W-:Y:S01]  /*f3a0*/  IADD3 R108, P6, R177, R14, RZ ;  /* 0x0000000eb16c7210 */ /* 0x000fe20007fde0ff */
[----:B------:R-:W-:Y:S01]  /*f3b0*/  IMAD R211, R175, 0x64, RZ ;  /* 0x00000064afd37824 */ /* 0x000fe200078e02ff */
[-C--:B------:R-:W-:Y:S01]  /*f3c0*/  LEA.HI.X.SX32 R105, R105, R15.reuse, 0x1, P4 ;  /* 0x0000000f69697211 */ /* 0x080fe200020f0eff */
[----:B------:R-:W-:Y:S01]  /*f3d0*/  BAR.SYNC.DEFER_BLOCKING 0x0 ;  /* 0x0000000000007b1d */ /* 0x000fe20000010000 */
[----:B------:R-:W-:-:S02]  /*f3e0*/  LEA.HI.X.SX32 R107, R107, R15, 0x1, P5 ;  /* 0x0000000f6b6b7211 */ /* 0x000fc400028f0eff */
[-C--:B------:R-:W-:Y:S02]  /*f3f0*/  IADD3 R110, P4, R179, R14.reuse, RZ ;  /* 0x0000000eb36e7210 */ /* 0x080fe40007f9e0ff */
        /* <DEDUP_REMOVED lines=40> */
[----:B------:R-:W-:Y:S01]  /*f680*/  IADD3 R142, P6, R201, R14, RZ ;  /* 0x0000000ec98e7210 */ /* 0x000fe20007fde0ff */
[----:B------:R-:W-:Y:S01]  /*f690*/  IMAD.SHL.U32 R2, R2, 0x2, RZ ;  /* 0x0000000202027824 */ /* 0x000fe200078e00ff */
[-C--:B------:R-:W-:Y:S01]  /*f6a0*/  LEA.HI.X.SX32 R131, R131, R15.reuse, 0x1, P4 ;  /* 0x0000000f83837211 */ /* 0x080fe200020f0eff */
[----:B------:R-:W-:Y:S01]  /*f6b0*/  ULDC UR4, c[0x0][0x27c] ;  /* 0x00009f0000047ab9 */ /* 0x000fe20000000800 */
[----:B------:R-:W-:-:S02]  /*f6c0*/  LEA.HI.X.SX32 R137, R137, R15, 0x1, P5 ;  /* 0x0000000f89897211 */ /* 0x000fc400028f0eff */
[-C--:B------:R-:W-:Y:S02]  /*f6d0*/  IADD3 R148, P4, R203, R14.reuse, RZ ;  /* 0x0000000ecb947210 */ /* 0x080fe40007f9e0ff */
[-C--:B------:R-:W-:Y:S02]  /*f6e0*/  IADD3 R154, P5, R205, R14.reuse, RZ ;  /* 0x0000000ecd9a7210 */ /* 0x080fe40007fbe0ff */
[-C--:B------:R-:W-:Y:S02]  /*f6f0*/  LEA.HI.X.SX32 R143, R143, R15.reuse, 0x1, P6 ;  /* 0x0000000f8f8f7211 */ /* 0x080fe400030f0eff */
[----:B------:R-:W-:Y:S01]  /*f700*/  IADD3 R156, P6, R207, R14, RZ ;  /* 0x0000000ecf9c7210 */ /* 0x000fe20007fde0ff */
[----:B------:R-:W-:Y:S01]  /*f710*/  IMAD R215, R175, 0x68, RZ ;  /* 0x00000068afd77824 */ /* 0x000fe200078e02ff */
[-C--:B------:R-:W-:Y:S02]  /*f720*/  LEA.HI.X.SX32 R149, R149, R15.reuse, 0x1, P4 ;  /* 0x0000000f95957211 */ /* 0x080fe400020f0eff */
[----:B------:R-:W-:-:S02]  /*f730*/  LEA.HI.X.SX32 R155, R155, R15, 0x1, P5 ;  /* 0x0000000f9b9b7211 */ /* 0x000fc400028f0eff */
[-C--:B------:R-:W-:Y:S02]  /*f740*/  IADD3 R158, P4, R209, R14.reuse, RZ ;  /* 0x0000000ed19e7210 */ /* 0x080fe40007f9e0ff */
[-C--:B------:R-:W-:Y:S02]  /*f750*/  IADD3 R160, P5, R211, R14.reuse, RZ ;  /* 0x0000000ed3a07210 */ /* 0x080fe40007fbe0ff */
[-C--:B------:R-:W-:Y:S02]  /*f760*/  LEA.HI.X.SX32 R157, R157, R15.reuse, 0x1, P6 ;  /* 0x0000000f9d9d7211 */ /* 0x080fe400030f0eff */
[----:B------:R-:W-:Y:S02]  /*f770*/  IADD3 R162, P6, R213, R14, RZ ;  /* 0x0000000ed5a27210 */ /* 0x000fe40007fde0ff */
        /* <DEDUP_REMOVED lines=17> */
[----:B------:R-:W-:Y:S01]  /*f890*/  IADD3 R132, P6, R153, R14, RZ ;  /* 0x0000000e99847210 */ /* 0x000fe20007fde0ff */
[----:B------:R0:W-:Y:S01]  /*f8a0*/  STG.E.U16 desc[UR28][R14.64], R16 ;  /* 0x000000100e007986 */ /* 0x0001e2000c10151c */
[-C--:B------:R-:W-:Y:S02]  /*f8b0*/  LEA.HI.X.SX32 R145, R145, R15.reuse, 0x1, P4 ;  /* 0x0000000f91917211 */ /* 0x080fe400020f0eff */
[----:B------:R-:W-:-:S02]  /*f8c0*/  LEA.HI.X.SX32 R139, R139, R15, 0x1, P5 ;  /* 0x0000000f8b8b7211 */ /* 0x000fc400028f0eff */
[-C--:B------:R-:W-:Y:S02]  /*f8d0*/  IADD3 R134, P4, R147, R14.reuse, RZ ;  /* 0x0000000e93867210 */ /* 0x080fe40007f9e0ff */
[-C--:B------:R-:W-:Y:S02]  /*f8e0*/  IADD3 R128, P5, R141, R14.reuse, RZ ;  /* 0x0000000e8d807210 */ /* 0x080fe40007fbe0ff */
[-C--:B------:R-:W-:Y:S02]  /*f8f0*/  LEA.HI.X.SX32 R133, R133, R15.reuse, 0x1, P6 ;  /* 0x0000000f85857211 */ /* 0x080fe400030f0eff */
[----:B0-----:R-:W-:Y:S02]  /*f900*/  IADD3 R14, P6, R135, R14, RZ ;  /* 0x0000000e870e7210 */ /* 0x001fe40007fde0ff */
[----:B------:R-:W-:Y:S02]  /*f910*/  PRMT R16, R16, 0x7632, R16 ;  /* 0x0000763210107816 */ /* 0x000fe40000000010 */
[----:B------:R-:W-:-:S02]  /*f920*/  LEA.HI.X.SX32 R135, R13, R15, 0x1, P4 ;  /* 0x0000000f0d877211 */ /* 0x000fc400020f0eff */
[-C--:B------:R-:W-:Y:S02]  /*f930*/  LEA.HI.X.SX32 R129, R129, R15.reuse, 0x1, P5 ;  /* 0x0000000f81817211 */ /* 0x080fe400028f0eff */
[----:B------:R-:W-:Y:S02]  /*f940*/  LEA.HI.X.SX32 R15, R3, R15, 0x1, P6 ;  /* 0x0000000f030f7211 */ /* 0x000fe400030f0eff */
[----:B------:R-:W-:Y:S01]  /*f950*/  PRMT R3, R17, 0x7632, R3 ;  /* 0x0000763211037816 */ /* 0x000fe20000000003 */
[----:B------:R0:W-:Y:S01]  /*f960*/  STG.E.U16 desc[UR28][R44.64], R16 ;  /* 0x000000102c007986 */ /* 0x0001e2000c10151c */
[----:B------:R-:W-:-:S03]  /*f970*/  PRMT R13, R18, 0x7632, R13 ;  /* 0x00007632120d7816 */ /* 0x000fc6000000000d */
[----:B------:R4:W-:Y:S04]  /*f980*/  STG.E.U16 desc[UR28][R46.64], R17 ;  /* 0x000000112e007986 */ /* 0x0009e8000c10151c */
[----:B------:R1:W-:Y:S01]  /*f990*/  STG.E.U16 desc[UR28][R48.64], R3 ;  /* 0x0000000330007986 */ /* 0x0003e2000c10151c */
[----:B0-----:R-:W-:-:S03]  /*f9a0*/  PRMT R45, R19, 0x7632, R45 ;  /* 0x00007632132d7816 */ /* 0x001fc6000000002d */
[----:B------:R-:W-:Y:S01]  /*f9b0*/  STG.E.U16 desc[UR28][R50.64], R18 ;  /* 0x0000001232007986 */ /* 0x000fe2000c10151c */
[----:B--2---:R-:W-:Y:S02]  /*f9c0*/  PRMT R16, R21, 0x7632, R16 ;  /* 0x0000763215107816 */ /* 0x004fe40000000010 */
[----:B----4-:R-:W-:Y:S01]  /*f9d0*/  PRMT R47, R20, 0x7632, R47 ;  /* 0x00007632142f7816 */ /* 0x010fe2000000002f */
[----:B------:R0:W-:Y:S04]  /*f9e0*/  STG.E.U16 desc[UR28][R52.64], R13 ;  /* 0x0000000d34007986 */ /* 0x0001e8000c10151c */
[----:B------:R-:W-:Y:S01]  /*f9f0*/  STG.E.U16 desc[UR28][R54.64], R19 ;  /* 0x0000001336007986 */ /* 0x000fe2000c10151c */
[----:B-1----:R-:W-:-:S03]  /*fa00*/  PRMT R3, R22, 0x7632, R3 ;  /* 0x0000763216037816 */ /* 0x002fc60000000003 */
[----:B------:R-:W-:Y:S04]  /*fa10*/  STG.E.U16 desc[UR28][R56.64], R45 ;  /* 0x0000002d38007986 */ /* 0x000fe8000c10151c */
[----:B------:R-:W-:Y:S01]  /*fa20*/  STG.E.U16 desc[UR28][R58.64], R20 ;  /* 0x000000143a007986 */ /* 0x000fe2000c10151c */
[----:B0-----:R-:W-:-:S03]  /*fa30*/  PRMT R13, R23, 0x7632, R13 ;  /* 0x00007632170d7816 */ /* 0x001fc6000000000d */
[----:B------:R-:W-:Y:S01]  /*fa40*/  STG.E.U16 desc[UR28][R60.64], R47 ;  /* 0x0000002f3c007986 */ /* 0x000fe2000c10151c */
[----:B------:R-:W-:-:S03]  /*fa50*/  PRMT R17, R24, 0x7632, R17 ;  /* 0x0000763218117816 */ /* 0x000fc60000000011 */
[----:B------:R-:W-:Y:S01]  /*fa60*/  STG.E.U16 desc[UR28][R62.64], R21 ;  /* 0x000000153e007986 */ /* 0x000fe2000c10151c */
[----:B------:R-:W-:-:S03]  /*fa70*/  PRMT R18, R25, 0x7632, R18 ;  /* 0x0000763219127816 */ /* 0x000fc60000000012 */
[----:B------:R0:W-:Y:S04]  /*fa80*/  STG.E.U16 desc[UR28][R64.64], R16 ;  /* 0x0000001040007986 */ /* 0x0001e8000c10151c */
[----:B------:R-:W-:Y:S04]  /*fa90*/  STG.E.U16 desc[UR28][R66.64], R22 ;  /* 0x0000001642007986 */ /* 0x000fe8000c10151c */
[----:B------:R-:W-:Y:S04]  /*faa0*/  STG.E.U16 desc[UR28][R68.64], R3 ;  /* 0x0000000344007986 */ /* 0x000fe8000c10151c */
[----:B------:R1:W-:Y:S01]  /*fab0*/  STG.E.U16 desc[UR28][R70.64], R23 ;  /* 0x0000001746007986 */ /* 0x0003e2000c10151c */
[----:B0-----:R-:W-:-:S03]  /*fac0*/  PRMT R16, R26, 0x7632, R16 ;  /* 0x000076321a107816 */ /* 0x001fc60000000010 */
[----:B------:R-:W-:Y:S04]  /*fad0*/  STG.E.U16 desc[UR28][R72.64], R13 ;  /* 0x0000000d48007986 */ /* 0x000fe8000c10151c */
[----:B------:R-:W-:Y:S04]  /*fae0*/  STG.E.U16 desc[UR28][R74.64], R24 ;  /* 0x000000184a007986 */ /* 0x000fe8000c10151c */
[----:B------:R0:W-:Y:S04]  /*faf0*/  STG.E.U16 desc[UR28][R76.64], R17 ;  /* 0x000000114c007986 */ /* 0x0001e8000c10151c */
[----:B------:R3:W-:Y:S04]  /*fb00*/  STG.E.U16 desc[UR28][R78.64], R25 ;  /* 0x000000194e007986 */ /* 0x0007e8000c10151c */
[----:B------:R2:W-:Y:S04]  /*fb10*/  STG.E.U16 desc[UR28][R80.64], R18 ;  /* 0x0000001250007986 */ /* 0x0005e8000c10151c */
[----:B------:R4:W-:Y:S04]  /*fb20*/  STG.E.U16 desc[UR28][R82.64], R26 ;  /* 0x0000001a52007986 */ /* 0x0009e8000c10151c */
[----:B------:R4:W-:Y:S04]  /*fb30*/  STG.E.U16 desc[UR28][R84.64], R16 ;  /* 0x0000001054007986 */ /* 0x0009e8000c10151c */
[----:B------:R-:W4:Y:S01]  /*fb40*/  LDS.128 R16, [R9] ;  /* 0x0000000009107984 */ /* 0x000f220000000c00 */
[----:B------:R-:W-:-:S02]  /*fb50*/  PRMT R44, R27, 0x7632, R44 ;  /* 0x000076321b2c7816 */ /* 0x000fc4000000002c */
[----:B------:R-:W-:Y:S01]  /*fb60*/  PRMT R46, R28, 0x7632, R46 ;  /* 0x000076321c2e7816 */ /* 0x000fe2000000002e */
[----:B------:R-:W-:Y:S01]  /*fb70*/  STG.E.U16 desc[UR28][R86.64], R27 ;  /* 0x0000001b56007986 */ /* 0x000fe2000c10151c */
[----:B------:R-:W-:Y:S02]  /*fb80*/  PRMT R48, R29, 0x7632, R48 ;  /* 0x000076321d307816 */ /* 0x000fe40000000030 */
[----:B------:R-:W-:Y:S01]  /*fb90*/  PRMT R50, R30, 0x7632, R50 ;  /* 0x000076321e327816 */ /* 0x000fe20000000032 */
[----:B------:R-:W-:Y:S01]  /*fba0*/  STG.E.U16 desc[UR28][R88.64], R44 ;  /* 0x0000002c58007986 */ /* 0x000fe2000c10151c */
[----:B------:R-:W-:-:S03]  /*fbb0*/  PRMT R52, R31, 0x7632, R52 ;  /* 0x000076321f347816 */ /* 0x000fc60000000034 */
[----:B------:R-:W-:Y:S01]  /*fbc0*/  STG.E.U16 desc[UR28][R90.64], R28 ;  /* 0x0000001c5a007986 */ /* 0x000fe2000c10151c */
[----:B------:R-:W-:-:S03]  /*fbd0*/  PRMT R54, R32, 0x7632, R54 ;  /* 0x0000763220367816 */ /* 0x000fc60000000036 */
[----:B------:R-:W-:Y:S04]  /*fbe0*/  STG.E.U16 desc[UR28][R92.64], R46 ;  /* 0x0000002e5c007986 */ /* 0x000fe8000c10151c */
        /* <DEDUP_REMOVED lines=16> */
[----:B-1----:R-:W-:-:S03]  /*fcf0*/  PRMT R71, R38, 0x7632, R71 ;  /* 0x0000763226477816 */ /* 0x002fc60000000047 */
[----:B------:R-:W-:Y:S04]  /*fd00*/  STG.E.U16 desc[UR28][R116.64], R58 ;  /* 0x0000003a74007986 */ /* 0x000fe8000c10151c */
[----:B------:R-:W-:Y:S01]  /*fd10*/  STG.E.U16 desc[UR28][R118.64], R35 ;  /* 0x0000002376007986 */ /* 0x000fe2000c10151c */
[----:B0-----:R-:W-:-:S03]  /*fd20*/  PRMT R77, R39, 0x7632, R77 ;  /* 0x00007632274d7816 */ /* 0x001fc6000000004d */
[----:B------:R-:W-:Y:S04]  /*fd30*/  STG.E.U16 desc[UR28][R120.64], R60 ;  /* 0x0000003c78007986 */ /* 0x000fe8000c10151c */
[----:B------:R-:W-:Y:S01]  /*fd40*/  STG.E.U16 desc[UR28][R122.64], R36 ;  /* 0x000000247a007986 */ /* 0x000fe2000c10151c */
[----:B---3--:R-:W-:-:S03]  /*fd50*/  PRMT R79, R40, 0x7632, R79 ;  /* 0x00007632284f7816 */ /* 0x008fc6000000004f */
[----:B------:R-:W-:Y:S04]  /*fd60*/  STG.E.U16 desc[UR28][R124.64], R62 ;  /* 0x0000003e7c007986 */ /* 0x000fe8000c10151c */
[----:B------:R-:W-:Y:S01]  /*fd70*/  STG.E.U16 desc[UR28][R126.64], R37 ;  /* 0x000000257e007986 */ /* 0x000fe2000c10151c */
[----:B--2---:R-:W-:-:S03]  /*fd80*/  PRMT R81, R41, 0x7632, R81 ;  /* 0x0000763229517816 */ /* 0x004fc60000000051 */
[----:B------:R-:W-:Y:S04]  /*fd90*/  STG.E.U16 desc[UR28][R130.64], R65 ;  /* 0x0000004182007986 */ /* 0x000fe8000c10151c */
[----:B------:R-:W-:Y:S01]  /*fda0*/  STG.E.U16 desc[UR28][R136.64], R38 ;  /* 0x0000002688007986 */ /* 0x000fe2000c10151c */
[----:B----4-:R-:W-:-:S03]  /*fdb0*/  PRMT R83, R42, 0x7632, R83 ;  /* 0x000076322a537816 */ /* 0x010fc60000000053 */
        /* <DEDUP_REMOVED lines=16> */
[----:B------:R-:W-:Y:S04]  /*fec0*/  STG.E.U16 desc[UR28][R172.64], R16 ;  /* 0x00000010ac007986 */ /* 0x000fe8000c10151c */
[----:B------:R-:W-:Y:S04]  /*fed0*/  STG.E.U16 desc[UR28][R150.64], R75 ;  /* 0x0000004b96007986 */ /* 0x000fe8000c10151c */
[----:B------:R-:W-:Y:S04]  /*fee0*/  STG.E.U16 desc[UR28][R144.64], R17 ;  /* 0x0000001190007986 */ /* 0x000fe8000c10151c */
[----:B------:R-:W-:Y:S04]  /*fef0*/  STG.E.U16 desc[UR28][R138.64], R69 ;  /* 0x000000458a007986 */ /* 0x000fe8000c10151c */
[----:B------:R-:W-:Y:S04]  /*ff00*/  STG.E.U16 desc[UR28][R132.64], R18 ;  /* 0x0000001284007986 */ /* 0x000fe8000c10151c */
[----:B------:R-:W-:Y:S04]  /*ff10*/  STG.E.U16 desc[UR28][R134.64], R67 ;  /* 0x0000004386007986 */ /* 0x000fe8000c10151c */
[----:B------:R-:W-:Y:S04]  /*ff20*/  STG.E.U16 desc[UR28][R14.64], R19 ;  /* 0x000000130e007986 */ /* 0x000fe8000c10151c */
[----:B------:R-:W-:Y:S01]  /*ff30*/  STG.E.U16 desc[UR28][R128.64], R64 ;  /* 0x0000004080007986 */ /* 0x000fe2000c10151c */
[----:B------:R-:W-:-:S02]  /*ff40*/  FSEL R3, R4, -INF , P3 ;  /* 0xff80000004037808 */ /* 0x000fc40001800000 */
[----:B------:R-:W-:Y:S02]  /*ff50*/  FSEL R4, R5, -INF , P2 ;  /* 0xff80000005047808 */ /* 0x000fe40001000000 */
[----:B------:R-:W-:Y:S02]  /*ff60*/  FSEL R7, R7, -INF , P1 ;  /* 0xff80000007077808 */ /* 0x000fe40000800000 */
[----:B------:R-:W-:Y:S01]  /*ff70*/  FSEL R5, R8, -INF , P0 ;  /* 0xff80000008057808 */ /* 0x000fe20000000000 */
[----:B------:R-:W-:Y:S01]  /*ff80*/  FFMA R11, R4, 0.69314718246459960938, R11 ;  /* 0x3f317218040b7823 */ /* 0x000fe2000000000b */
[----:B------:R-:W-:Y:S01]  /*ff90*/  FFMA R10, R3, 0.69314718246459960938, R10 ;  /* 0x3f317218030a7823 */ /* 0x000fe2000000000a */
[----:B------:R-:W-:Y:S01]  /*ffa0*/  FFMA R4, R7, 0.69314718246459960938, R12 ;  /* 0x3f31721807047823 */ /* 0x000fe2000000000c */
[----:B------:R-:W-:Y:S01]  /*ffb0*/  LOP3.LUT R7, R2, 0xf8, RZ, 0xc0, !PT ;  /* 0x000000f802077812 */ /* 0x000fe200078ec0ff */
[----:B------:R-:W-:Y:S01]  /*ffc0*/  BAR.SYNC.DEFER_BLOCKING 0x0 ;  /* 0x0000000000007b1d */ /* 0x000fe20000010000 */
[----:B------:R-:W-:-:S07]  /*ffd0*/  FFMA R5, R5, 0.69314718246459960938, R6 ;  /* 0x3f31721805057823 */ /* 0x000fce0000000006 */
[----:B------:R-:W0:Y:S01]  /*ffe0*/  LDC.64 R12, c[0x0][0x230] ;  /* 0x00008c00ff0c7b82 */ /* 0x000e220000000a00 */
[----:B------:R-:W-:Y:S04]  /*fff0*/  STS.64 [R7+UR21], R10 ;  /* 0x0000000a07007988 */ /* 0x000fe80008000a15 */
[----:B------:R-:W-:Y:S03]  /*10000*/  STS.64 [R7+UR21+0x100], R4 ;  /* 0x0001000407007988 */ /* 0x000fe60008000a15 */
[----:B------:R-:W-:Y:S01]  /*10010*/  BAR.SYNC.DEFER_BLOCKING 0x0 ;  /* 0x0000000000007b1d */ /* 0x000fe20000010000 */
[----:B------:R-:W-:-:S05]  /*10020*/  UIMAD UR4, UR20, UR4, URZ ;  /* 0x00000004140472a4 */ /* 0x000fca000f8e023f */
[----:B------:R-:W1:Y:S01]  /*10030*/  LDS R9, [R0] ;  /* 0x0000000000097984 */ /* 0x000e620000000800 */
[----:B------:R-:W-:Y:S01]  /*10040*/  USHF.L.U32 UR6, UR4, 0x2, URZ ;  /* 0x0000000204067899 */ /* 0x000fe2000800063f */
[C---:B------:R-:W-:Y:S01]  /*10050*/  IMAD.SHL.U32 R3, R216.reuse, 0x4, RZ ;  /* 0x00000004d8037824 */ /* 0x040fe200078e00ff */
[----:B------:R-:W-:Y:S01]  /*10060*/  UIMAD.WIDE UR4, UR4, 0x4, URZ ;  /* 0x00000004040478a5 */ /* 0x000fe2000f8e023f */
[----:B------:R-:W-:-:S03]  /*10070*/  IMAD.HI R6, R216, 0x4, RZ ;  /* 0x00000004d8067827 */ /* 0x000fc600078e02ff */
[----:B0-----:R-:W-:-:S04]  /*10080*/  IADD3 R2, P0, P1, R3, UR6, R12 ;  /* 0x0000000603027c10 */ /* 0x001fc8000f91e00c */
[----:B------:R-:W-:-:S05]  /*10090*/  IADD3.X R3, R6, UR5, R13, P0, P1 ;  /* 0x0000000506037c10 */ /* 0x000fca00087e240d */
[----:B-1----:R-:W-:Y:S01]  /*100a0*/  STG.E desc[UR28][R2.64], R9 ;  /* 0x0000000902007986 */ /* 0x002fe2000c10191c */
[----:B------:R-:W-:Y:S05]  /*100b0*/  EXIT ;  /* 0x000000000000794d */ /* 0x000fea0003800000 */
.L_x_2:
[----:B------:R-:W-:-:S00]  /*100c0*/  BRA `(.L_x_2) ;  /* 0xfffffffc00fc7947 */ /* 0x000fc0000383ffff */
[----:B------:R-:W-:-:S00]  /*100d0*/  NOP ;  /* 0x0000000000007918 */ /* 0x000fc00000000000 */
        /* <DEDUP_REMOVED lines=10> */
.L_x_3:


//--------------------- .nv.global.init           --------------------------
	.section	.nv.global.init,"aw",@progbits
.nv.global.init:
	.type		_$_str,@object
	.size		_$_str,(.L_0 - _$_str)
_$_str:
        /*0000*/ 	.byte	0x5f, 0x5f, 0x43, 0x55, 0x44, 0x41, 0x5f, 0x46, 0x54, 0x5a, 0x00
.L_0:


//--------------------- .nv.shared.attn_fwd       --------------------------
	.section	.nv.shared.attn_fwd,"aw",@nobits
	.sectionflags	@""
	.align	16
	.zero		1024


//--------------------- .nv.shared.reserved.0     --------------------------
	.section	.nv.shared.reserved.0,"aw",@nobits
	.weak		__nv_reservedSMEM_offset_0_alias
	.size		__nv_reservedSMEM_offset_0_alias, 0, 0
	.other		__nv_reservedSMEM_offset_0_alias,@"STO_CUDA_RESERVED_SHARED STV_DEFAULT"
__nv_reservedSMEM_offset_0_alias:
	.zero		0


//--------------------- .nv.constant0.attn_fwd    --------------------------
	.section	.nv.constant0.attn_fwd,"a",@progbits
	.sectionflags	@""
	.align	4
.nv.constant0.attn_fwd:
	.zero		664


//--------------------- SYMBOLS --------------------------

	.type		.nv.reservedSmem.offset0,@object
	.size		.nv.reservedSmem.offset0,0x4
